//
// Generated by NVIDIA NVVM Compiler
//
// Compiler Build ID: CL-36424714
// Cuda compilation tools, release 13.0, V13.0.88
// Based on NVVM 20.0.0
//

.version 9.0
.target sm_100
.address_size 64

	// .globl	_Z7getMaskPyPjijyj
.extern .func  (.param .b32 func_retval0) vprintf
(
	.param .b64 vprintf_param_0,
	.param .b64 vprintf_param_1
)
;
.global .align 1 .b8 $str[49] = {32, 100, 95, 115, 117, 109, 91, 105, 93, 32, 58, 32, 37, 100, 44, 32, 116, 111, 116, 97, 108, 95, 112, 114, 101, 32, 58, 32, 37, 100, 44, 32, 100, 95, 109, 97, 115, 107, 91, 105, 93, 32, 58, 32, 37, 100, 32, 10};

.visible .entry _Z7getMaskPyPjijyj(
	.param .u64 .ptr .align 1 _Z7getMaskPyPjijyj_param_0,
	.param .u64 .ptr .align 1 _Z7getMaskPyPjijyj_param_1,
	.param .u32 _Z7getMaskPyPjijyj_param_2,
	.param .u32 _Z7getMaskPyPjijyj_param_3,
	.param .u64 _Z7getMaskPyPjijyj_param_4,
	.param .u32 _Z7getMaskPyPjijyj_param_5
)
{
	.reg .pred 	%p<8>;
	.reg .b32 	%r<28>;
	.reg .b64 	%rd<49>;

	ld.param.u64 	%rd17, [_Z7getMaskPyPjijyj_param_0];
	ld.param.u64 	%rd18, [_Z7getMaskPyPjijyj_param_1];
	ld.param.u32 	%r13, [_Z7getMaskPyPjijyj_param_2];
	ld.param.u32 	%r14, [_Z7getMaskPyPjijyj_param_3];
	ld.param.u64 	%rd16, [_Z7getMaskPyPjijyj_param_4];
	ld.param.u32 	%r15, [_Z7getMaskPyPjijyj_param_5];
	cvta.to.global.u64 	%rd1, %rd18;
	cvta.to.global.u64 	%rd2, %rd17;
	mov.u32 	%r16, %tid.x;
	mov.u32 	%r17, %ntid.x;
	mov.u32 	%r18, %ctaid.x;
	mad.lo.s32 	%r19, %r17, %r18, %r16;
	mul.lo.s32 	%r1, %r13, %r19;
	setp.ge.u32 	%p1, %r1, %r14;
	@%p1 bra 	$L__BB0_8;
	add.s32 	%r2, %r1, %r13;
	setp.ge.u32 	%p2, %r1, %r2;
	@%p2 bra 	$L__BB0_8;
	setp.eq.s32 	%p3, %r15, 0;
	selp.u64 	%rd3, 1, 0, %p3;
	min.u32 	%r3, %r2, %r14;
	add.s32 	%r20, %r1, 1;
	max.u32 	%r4, %r3, %r20;
	sub.s32 	%r21, %r4, %r1;
	and.b32  	%r5, %r21, 3;
	setp.eq.s32 	%p4, %r5, 0;
	mov.u32 	%r27, %r1;
	@%p4 bra 	$L__BB0_5;
	mul.wide.u32 	%rd19, %r1, 4;
	add.s64 	%rd46, %rd1, %rd19;
	mul.wide.u32 	%rd20, %r1, 8;
	add.s64 	%rd45, %rd2, %rd20;
	neg.s32 	%r25, %r5;
	add.s32 	%r27, %r1, %r5;
$L__BB0_4:
	.pragma "nounroll";
	ld.global.u64 	%rd21, [%rd45];
	cvt.u32.u64 	%r22, %rd16;
	shr.u64 	%rd22, %rd21, %r22;
	and.b64  	%rd23, %rd22, 1;
	xor.b64  	%rd24, %rd23, %rd3;
	st.global.u32 	[%rd46], %rd24;
	add.s64 	%rd46, %rd46, 4;
	add.s64 	%rd45, %rd45, 8;
	add.s32 	%r25, %r25, 1;
	setp.ne.s32 	%p5, %r25, 0;
	@%p5 bra 	$L__BB0_4;
$L__BB0_5:
	sub.s32 	%r23, %r1, %r4;
	setp.gt.u32 	%p6, %r23, -4;
	@%p6 bra 	$L__BB0_8;
	mul.wide.u32 	%rd25, %r27, 8;
	add.s64 	%rd26, %rd25, %rd2;
	add.s64 	%rd48, %rd26, 16;
	mul.wide.u32 	%rd27, %r27, 4;
	add.s64 	%rd28, %rd27, %rd1;
	add.s64 	%rd47, %rd28, 8;
	cvt.u32.u64 	%r24, %rd16;
$L__BB0_7:
	ld.global.u64 	%rd29, [%rd48+-16];
	shr.u64 	%rd30, %rd29, %r24;
	and.b64  	%rd31, %rd30, 1;
	xor.b64  	%rd32, %rd31, %rd3;
	st.global.u32 	[%rd47+-8], %rd32;
	ld.global.u64 	%rd33, [%rd48+-8];
	shr.u64 	%rd34, %rd33, %r24;
	and.b64  	%rd35, %rd34, 1;
	xor.b64  	%rd36, %rd35, %rd3;
	st.global.u32 	[%rd47+-4], %rd36;
	ld.global.u64 	%rd37, [%rd48];
	shr.u64 	%rd38, %rd37, %r24;
	and.b64  	%rd39, %rd38, 1;
	xor.b64  	%rd40, %rd39, %rd3;
	st.global.u32 	[%rd47], %rd40;
	ld.global.u64 	%rd41, [%rd48+8];
	shr.u64 	%rd42, %rd41, %r24;
	and.b64  	%rd43, %rd42, 1;
	xor.b64  	%rd44, %rd43, %rd3;
	st.global.u32 	[%rd47+4], %rd44;
	add.s32 	%r27, %r27, 4;
	add.s64 	%rd48, %rd48, 32;
	add.s64 	%rd47, %rd47, 16;
	setp.lt.u32 	%p7, %r27, %r3;
	@%p7 bra 	$L__BB0_7;
$L__BB0_8:
	ret;

}
	// .globl	_Z8getIndexPjS_S_ijj
.visible .entry _Z8getIndexPjS_S_ijj(
	.param .u64 .ptr .align 1 _Z8getIndexPjS_S_ijj_param_0,
	.param .u64 .ptr .align 1 _Z8getIndexPjS_S_ijj_param_1,
	.param .u64 .ptr .align 1 _Z8getIndexPjS_S_ijj_param_2,
	.param .u32 _Z8getIndexPjS_S_ijj_param_3,
	.param .u32 _Z8getIndexPjS_S_ijj_param_4,
	.param .u32 _Z8getIndexPjS_S_ijj_param_5
)
{
	.local .align 8 .b8 	__local_depot1[16];
	.reg .b64 	%SP;
	.reg .b64 	%SPL;
	.reg .pred 	%p<17>;
	.reg .b32 	%r<89>;
	.reg .b64 	%rd<42>;

	mov.u64 	%SPL, __local_depot1;
	cvta.local.u64 	%SP, %SPL;
	ld.param.u64 	%rd17, [_Z8getIndexPjS_S_ijj_param_0];
	ld.param.u64 	%rd18, [_Z8getIndexPjS_S_ijj_param_1];
	ld.param.u64 	%rd19, [_Z8getIndexPjS_S_ijj_param_2];
	ld.param.u32 	%r31, [_Z8getIndexPjS_S_ijj_param_3];
	ld.param.u32 	%r32, [_Z8getIndexPjS_S_ijj_param_4];
	ld.param.u32 	%r33, [_Z8getIndexPjS_S_ijj_param_5];
	cvta.to.global.u64 	%rd1, %rd17;
	cvta.to.global.u64 	%rd2, %rd18;
	cvta.to.global.u64 	%rd3, %rd19;
	add.u64 	%rd20, %SP, 0;
	add.u64 	%rd4, %SPL, 0;
	mov.u32 	%r34, %tid.x;
	mov.u32 	%r35, %ntid.x;
	mov.u32 	%r36, %ctaid.x;
	mad.lo.s32 	%r37, %r35, %r36, %r34;
	mul.lo.s32 	%r1, %r31, %r37;
	setp.ge.u32 	%p1, %r1, %r32;
	@%p1 bra 	$L__BB1_33;
	add.s32 	%r2, %r1, %r31;
	setp.ge.u32 	%p2, %r1, %r2;
	@%p2 bra 	$L__BB1_33;
	min.u32 	%r3, %r2, %r32;
	add.s32 	%r38, %r1, 1;
	max.u32 	%r4, %r3, %r38;
	sub.s32 	%r39, %r4, %r1;
	and.b32  	%r5, %r39, 3;
	setp.eq.s32 	%p3, %r5, 0;
	mov.u32 	%r83, %r1;
	@%p3 bra 	$L__BB1_10;
	mul.wide.u32 	%rd21, %r1, 4;
	add.s64 	%rd41, %rd1, %rd21;
	add.s64 	%rd40, %rd2, %rd21;
	add.s64 	%rd39, %rd3, %rd21;
	neg.s32 	%r80, %r5;
	mov.u32 	%r83, %r1;
$L__BB1_4:
	.pragma "nounroll";
	ld.global.u32 	%r40, [%rd39];
	setp.eq.s32 	%p4, %r40, 0;
	@%p4 bra 	$L__BB1_6;
	ld.global.u32 	%r82, [%rd40];
	bra.uni 	$L__BB1_7;
$L__BB1_6:
	ld.global.u32 	%r41, [%rd40];
	add.s32 	%r42, %r33, %r83;
	sub.s32 	%r82, %r42, %r41;
$L__BB1_7:
	st.global.u32 	[%rd41], %r82;
	setp.lt.u32 	%p5, %r82, %r32;
	@%p5 bra 	$L__BB1_9;
	ld.global.u32 	%r43, [%rd40];
	ld.global.u32 	%r44, [%rd39];
	st.local.v2.u32 	[%rd4], {%r43, %r33};
	st.local.u32 	[%rd4+8], %r44;
	mov.u64 	%rd22, $str;
	cvta.global.u64 	%rd23, %rd22;
	{ // callseq 0, 0
	.param .b64 param0;
	st.param.b64 	[param0], %rd23;
	.param .b64 param1;
	st.param.b64 	[param1], %rd20;
	.param .b32 retval0;
	call.uni (retval0), 
	vprintf, 
	(
	param0, 
	param1
	);
	ld.param.b32 	%r45, [retval0];
	} // callseq 0
$L__BB1_9:
	add.s32 	%r83, %r83, 1;
	add.s64 	%rd41, %rd41, 4;
	add.s64 	%rd40, %rd40, 4;
	add.s64 	%rd39, %rd39, 4;
	add.s32 	%r80, %r80, 1;
	setp.ne.s32 	%p6, %r80, 0;
	@%p6 bra 	$L__BB1_4;
$L__BB1_10:
	sub.s32 	%r47, %r1, %r4;
	setp.gt.u32 	%p7, %r47, -4;
	@%p7 bra 	$L__BB1_33;
	add.s32 	%r84, %r83, 1;
	mov.u64 	%rd36, $str;
$L__BB1_12:
	add.s32 	%r17, %r84, -1;
	mul.wide.u32 	%rd25, %r17, 4;
	add.s64 	%rd14, %rd3, %rd25;
	ld.global.u32 	%r48, [%rd14];
	setp.eq.s32 	%p8, %r48, 0;
	add.s64 	%rd15, %rd2, %rd25;
	@%p8 bra 	$L__BB1_14;
	ld.global.u32 	%r85, [%rd15];
	bra.uni 	$L__BB1_15;
$L__BB1_14:
	ld.global.u32 	%r49, [%rd15];
	add.s32 	%r50, %r33, %r84;
	not.b32 	%r51, %r49;
	add.s32 	%r85, %r51, %r50;
$L__BB1_15:
	add.s64 	%rd16, %rd1, %rd25;
	st.global.u32 	[%rd16], %r85;
	setp.lt.u32 	%p9, %r85, %r32;
	@%p9 bra 	$L__BB1_17;
	ld.global.u32 	%r52, [%rd15];
	ld.global.u32 	%r53, [%rd14];
	st.local.v2.u32 	[%rd4], {%r52, %r33};
	st.local.u32 	[%rd4+8], %r53;
	cvta.global.u64 	%rd28, %rd36;
	{ // callseq 1, 0
	.param .b64 param0;
	st.param.b64 	[param0], %rd28;
	.param .b64 param1;
	st.param.b64 	[param1], %rd20;
	.param .b32 retval0;
	call.uni (retval0), 
	vprintf, 
	(
	param0, 
	param1
	);
	ld.param.b32 	%r54, [retval0];
	} // callseq 1
$L__BB1_17:
	ld.global.u32 	%r56, [%rd14+4];
	setp.eq.s32 	%p10, %r56, 0;
	@%p10 bra 	$L__BB1_19;
	ld.global.u32 	%r86, [%rd15+4];
	bra.uni 	$L__BB1_20;
$L__BB1_19:
	ld.global.u32 	%r57, [%rd15+4];
	add.s32 	%r58, %r33, %r84;
	sub.s32 	%r86, %r58, %r57;
$L__BB1_20:
	st.global.u32 	[%rd16+4], %r86;
	setp.lt.u32 	%p11, %r86, %r32;
	@%p11 bra 	$L__BB1_22;
	ld.global.u32 	%r59, [%rd15+4];
	ld.global.u32 	%r60, [%rd14+4];
	st.local.v2.u32 	[%rd4], {%r59, %r33};
	st.local.u32 	[%rd4+8], %r60;
	cvta.global.u64 	%rd31, %rd36;
	{ // callseq 2, 0
	.param .b64 param0;
	st.param.b64 	[param0], %rd31;
	.param .b64 param1;
	st.param.b64 	[param1], %rd20;
	.param .b32 retval0;
	call.uni (retval0), 
	vprintf, 
	(
	param0, 
	param1
	);
	ld.param.b32 	%r61, [retval0];
	} // callseq 2
$L__BB1_22:
	ld.global.u32 	%r63, [%rd14+8];
	setp.eq.s32 	%p12, %r63, 0;
	@%p12 bra 	$L__BB1_24;
	ld.global.u32 	%r87, [%rd15+8];
	bra.uni 	$L__BB1_25;
$L__BB1_24:
	ld.global.u32 	%r64, [%rd15+8];
	add.s32 	%r65, %r33, %r84;
	sub.s32 	%r66, %r65, %r64;
	add.s32 	%r87, %r66, 1;
$L__BB1_25:
	st.global.u32 	[%rd16+8], %r87;
	setp.lt.u32 	%p13, %r87, %r32;
	@%p13 bra 	$L__BB1_27;
	ld.global.u32 	%r67, [%rd15+8];
	ld.global.u32 	%r68, [%rd14+8];
	st.local.v2.u32 	[%rd4], {%r67, %r33};
	st.local.u32 	[%rd4+8], %r68;
	cvta.global.u64 	%rd34, %rd36;
	{ // callseq 3, 0
	.param .b64 param0;
	st.param.b64 	[param0], %rd34;
	.param .b64 param1;
	st.param.b64 	[param1], %rd20;
	.param .b32 retval0;
	call.uni (retval0), 
	vprintf, 
	(
	param0, 
	param1
	);
	ld.param.b32 	%r69, [retval0];
	} // callseq 3
$L__BB1_27:
	ld.global.u32 	%r71, [%rd14+12];
	setp.eq.s32 	%p14, %r71, 0;
	@%p14 bra 	$L__BB1_29;
	ld.global.u32 	%r88, [%rd15+12];
	bra.uni 	$L__BB1_30;
$L__BB1_29:
	ld.global.u32 	%r72, [%rd15+12];
	add.s32 	%r73, %r33, %r84;
	sub.s32 	%r74, %r73, %r72;
	add.s32 	%r88, %r74, 2;
$L__BB1_30:
	st.global.u32 	[%rd16+12], %r88;
	setp.lt.u32 	%p15, %r88, %r32;
	@%p15 bra 	$L__BB1_32;
	ld.global.u32 	%r75, [%rd15+12];
	ld.global.u32 	%r76, [%rd14+12];
	st.local.v2.u32 	[%rd4], {%r75, %r33};
	st.local.u32 	[%rd4+8], %r76;
	cvta.global.u64 	%rd37, %rd36;
	{ // callseq 4, 0
	.param .b64 param0;
	st.param.b64 	[param0], %rd37;
	.param .b64 param1;
	st.param.b64 	[param1], %rd20;
	.param .b32 retval0;
	call.uni (retval0), 
	vprintf, 
	(
	param0, 
	param1
	);
	ld.param.b32 	%r77, [retval0];
	} // callseq 4
$L__BB1_32:
	add.s32 	%r30, %r84, 4;
	add.s32 	%r79, %r84, 3;
	setp.lt.u32 	%p16, %r79, %r3;
	mov.u32 	%r84, %r30;
	@%p16 bra 	$L__BB1_12;
$L__BB1_33:
	ret;

}
	// .globl	_Z7scatterPyPjS_ij
.visible .entry _Z7scatterPyPjS_ij(
	.param .u64 .ptr .align 1 _Z7scatterPyPjS_ij_param_0,
	.param .u64 .ptr .align 1 _Z7scatterPyPjS_ij_param_1,
	.param .u64 .ptr .align 1 _Z7scatterPyPjS_ij_param_2,
	.param .u32 _Z7scatterPyPjS_ij_param_3,
	.param .u32 _Z7scatterPyPjS_ij_param_4
)
{
	.reg .pred 	%p<7>;
	.reg .b32 	%r<30>;
	.reg .b64 	%rd<44>;

	ld.param.u64 	%rd16, [_Z7scatterPyPjS_ij_param_0];
	ld.param.u64 	%rd17, [_Z7scatterPyPjS_ij_param_1];
	ld.param.u64 	%rd18, [_Z7scatterPyPjS_ij_param_2];
	ld.param.u32 	%r13, [_Z7scatterPyPjS_ij_param_3];
	ld.param.u32 	%r14, [_Z7scatterPyPjS_ij_param_4];
	cvta.to.global.u64 	%rd1, %rd18;
	cvta.to.global.u64 	%rd2, %rd17;
	cvta.to.global.u64 	%rd3, %rd16;
	mov.u32 	%r15, %tid.x;
	mov.u32 	%r16, %ntid.x;
	mov.u32 	%r17, %ctaid.x;
	mad.lo.s32 	%r18, %r16, %r17, %r15;
	mul.lo.s32 	%r1, %r13, %r18;
	setp.ge.u32 	%p1, %r1, %r14;
	@%p1 bra 	$L__BB2_8;
	add.s32 	%r2, %r1, %r13;
	setp.ge.u32 	%p2, %r1, %r2;
	@%p2 bra 	$L__BB2_8;
	min.u32 	%r3, %r2, %r14;
	add.s32 	%r19, %r1, 1;
	max.u32 	%r4, %r3, %r19;
	sub.s32 	%r20, %r4, %r1;
	and.b32  	%r5, %r20, 3;
	setp.eq.s32 	%p3, %r5, 0;
	mov.u32 	%r29, %r1;
	@%p3 bra 	$L__BB2_5;
	mul.wide.u32 	%rd19, %r1, 4;
	add.s64 	%rd41, %rd2, %rd19;
	mul.wide.u32 	%rd20, %r1, 8;
	add.s64 	%rd40, %rd3, %rd20;
	neg.s32 	%r27, %r5;
	add.s32 	%r29, %r1, %r5;
$L__BB2_4:
	.pragma "nounroll";
	ld.global.u64 	%rd21, [%rd40];
	ld.global.u32 	%r21, [%rd41];
	mul.wide.u32 	%rd22, %r21, 8;
	add.s64 	%rd23, %rd1, %rd22;
	st.global.u64 	[%rd23], %rd21;
	add.s64 	%rd41, %rd41, 4;
	add.s64 	%rd40, %rd40, 8;
	add.s32 	%r27, %r27, 1;
	setp.ne.s32 	%p4, %r27, 0;
	@%p4 bra 	$L__BB2_4;
$L__BB2_5:
	sub.s32 	%r22, %r1, %r4;
	setp.gt.u32 	%p5, %r22, -4;
	@%p5 bra 	$L__BB2_8;
	mul.wide.u32 	%rd24, %r29, 8;
	add.s64 	%rd25, %rd24, %rd3;
	add.s64 	%rd43, %rd25, 16;
	mul.wide.u32 	%rd26, %r29, 4;
	add.s64 	%rd27, %rd26, %rd2;
	add.s64 	%rd42, %rd27, 8;
$L__BB2_7:
	ld.global.u64 	%rd28, [%rd43+-16];
	ld.global.u32 	%r23, [%rd42+-8];
	mul.wide.u32 	%rd29, %r23, 8;
	add.s64 	%rd30, %rd1, %rd29;
	st.global.u64 	[%rd30], %rd28;
	ld.global.u64 	%rd31, [%rd43+-8];
	ld.global.u32 	%r24, [%rd42+-4];
	mul.wide.u32 	%rd32, %r24, 8;
	add.s64 	%rd33, %rd1, %rd32;
	st.global.u64 	[%rd33], %rd31;
	ld.global.u64 	%rd34, [%rd43];
	ld.global.u32 	%r25, [%rd42];
	mul.wide.u32 	%rd35, %r25, 8;
	add.s64 	%rd36, %rd1, %rd35;
	st.global.u64 	[%rd36], %rd34;
	ld.global.u64 	%rd37, [%rd43+8];
	ld.global.u32 	%r26, [%rd42+4];
	mul.wide.u32 	%rd38, %r26, 8;
	add.s64 	%rd39, %rd1, %rd38;
	st.global.u64 	[%rd39], %rd37;
	add.s32 	%r29, %r29, 4;
	add.s64 	%rd43, %rd43, 32;
	add.s64 	%rd42, %rd42, 16;
	setp.lt.u32 	%p6, %r29, %r3;
	@%p6 bra 	$L__BB2_7;
$L__BB2_8:
	ret;

}
	// .globl	_Z9prefixsumPjS_ij
.visible .entry _Z9prefixsumPjS_ij(
	.param .u64 .ptr .align 1 _Z9prefixsumPjS_ij_param_0,
	.param .u64 .ptr .align 1 _Z9prefixsumPjS_ij_param_1,
	.param .u32 _Z9prefixsumPjS_ij_param_2,
	.param .u32 _Z9prefixsumPjS_ij_param_3
)
{
	.reg .pred 	%p<7>;
	.reg .b32 	%r<63>;
	.reg .b64 	%rd<26>;

	ld.param.u64 	%rd3, [_Z9prefixsumPjS_ij_param_0];
	ld.param.u64 	%rd4, [_Z9prefixsumPjS_ij_param_1];
	ld.param.u32 	%r21, [_Z9prefixsumPjS_ij_param_2];
	ld.param.u32 	%r22, [_Z9prefixsumPjS_ij_param_3];
	cvta.to.global.u64 	%rd1, %rd4;
	cvta.to.global.u64 	%rd2, %rd3;
	mov.u32 	%r23, %tid.x;
	mov.u32 	%r24, %ntid.x;
	mov.u32 	%r25, %ctaid.x;
	mad.lo.s32 	%r26, %r24, %r25, %r23;
	mul.lo.s32 	%r1, %r21, %r26;
	add.s32 	%r59, %r1, 1;
	setp.gt.u32 	%p1, %r59, %r22;
	@%p1 bra 	$L__BB3_9;
	add.s32 	%r3, %r59, %r21;
	mul.wide.s32 	%rd5, %r1, 4;
	add.s64 	%rd6, %rd2, %rd5;
	ld.global.u32 	%r27, [%rd6];
	add.s64 	%rd7, %rd1, %rd5;
	st.global.u32 	[%rd7+4], %r27;
	add.s32 	%r61, %r1, 2;
	min.u32 	%r28, %r3, %r22;
	setp.le.u32 	%p2, %r28, %r61;
	@%p2 bra 	$L__BB3_9;
	add.s32 	%r29, %r1, 3;
	max.u32 	%r30, %r28, %r29;
	xor.b32  	%r31, %r30, 2;
	sub.s32 	%r32, %r31, %r1;
	sub.s32 	%r33, %r30, %r1;
	add.s32 	%r6, %r33, -3;
	and.b32  	%r7, %r32, 3;
	setp.eq.s32 	%p3, %r7, 0;
	@%p3 bra 	$L__BB3_6;
	mul.wide.u32 	%rd8, %r59, 4;
	add.s64 	%rd9, %rd1, %rd8;
	ld.global.u32 	%r60, [%rd9];
	neg.s32 	%r58, %r7;
$L__BB3_4:
	.pragma "nounroll";
	add.s32 	%r13, %r59, 1;
	mul.wide.u32 	%rd10, %r59, 4;
	add.s64 	%rd11, %rd2, %rd10;
	ld.global.u32 	%r34, [%rd11];
	add.s32 	%r35, %r34, %r60;
	mul.wide.u32 	%rd12, %r13, 4;
	add.s64 	%rd13, %rd1, %rd12;
	ld.global.u32 	%r36, [%rd13];
	add.s32 	%r60, %r35, %r36;
	st.global.u32 	[%rd13], %r60;
	add.s32 	%r58, %r58, 1;
	setp.ne.s32 	%p4, %r58, 0;
	mov.u32 	%r59, %r13;
	@%p4 bra 	$L__BB3_4;
	add.s32 	%r61, %r13, 1;
$L__BB3_6:
	setp.lt.u32 	%p5, %r6, 3;
	@%p5 bra 	$L__BB3_9;
	add.s32 	%r62, %r61, 2;
$L__BB3_8:
	add.s32 	%r37, %r62, -2;
	add.s32 	%r38, %r62, -3;
	mul.wide.u32 	%rd14, %r38, 4;
	add.s64 	%rd15, %rd1, %rd14;
	ld.global.u32 	%r39, [%rd15];
	add.s64 	%rd16, %rd2, %rd14;
	ld.global.u32 	%r40, [%rd16];
	add.s32 	%r41, %r40, %r39;
	mul.wide.u32 	%rd17, %r37, 4;
	add.s64 	%rd18, %rd1, %rd17;
	ld.global.u32 	%r42, [%rd18];
	add.s32 	%r43, %r41, %r42;
	st.global.u32 	[%rd18], %r43;
	add.s32 	%r44, %r62, -1;
	add.s64 	%rd19, %rd2, %rd17;
	ld.global.u32 	%r45, [%rd19];
	add.s32 	%r46, %r45, %r43;
	mul.wide.u32 	%rd20, %r44, 4;
	add.s64 	%rd21, %rd1, %rd20;
	ld.global.u32 	%r47, [%rd21];
	add.s32 	%r48, %r46, %r47;
	st.global.u32 	[%rd21], %r48;
	add.s64 	%rd22, %rd2, %rd20;
	ld.global.u32 	%r49, [%rd22];
	add.s32 	%r50, %r49, %r48;
	mul.wide.u32 	%rd23, %r62, 4;
	add.s64 	%rd24, %rd1, %rd23;
	ld.global.u32 	%r51, [%rd24];
	add.s32 	%r52, %r50, %r51;
	st.global.u32 	[%rd24], %r52;
	add.s64 	%rd25, %rd2, %rd23;
	ld.global.u32 	%r53, [%rd25];
	add.s32 	%r54, %r53, %r52;
	ld.global.u32 	%r55, [%rd18+12];
	add.s32 	%r56, %r54, %r55;
	st.global.u32 	[%rd18+12], %r56;
	add.s32 	%r20, %r62, 4;
	add.s32 	%r57, %r62, 2;
	setp.lt.u32 	%p6, %r57, %r28;
	mov.u32 	%r62, %r20;
	@%p6 bra 	$L__BB3_8;
$L__BB3_9:
	ret;

}
	// .globl	_Z23serialsum_accrossthreadPjij
.visible .entry _Z23serialsum_accrossthreadPjij(
	.param .u64 .ptr .align 1 _Z23serialsum_accrossthreadPjij_param_0,
	.param .u32 _Z23serialsum_accrossthreadPjij_param_1,
	.param .u32 _Z23serialsum_accrossthreadPjij_param_2
)
{
	.reg .pred 	%p<3>;
	.reg .b32 	%r<22>;
	.reg .b64 	%rd<7>;

	ld.param.u64 	%rd2, [_Z23serialsum_accrossthreadPjij_param_0];
	ld.param.u32 	%r6, [_Z23serialsum_accrossthreadPjij_param_1];
	ld.param.u32 	%r7, [_Z23serialsum_accrossthreadPjij_param_2];
	mov.u32 	%r8, %tid.x;
	mov.u32 	%r9, %ntid.x;
	mov.u32 	%r10, %ctaid.x;
	mad.lo.s32 	%r11, %r9, %r10, %r8;
	shl.b32 	%r12, %r6, 1;
	mul.lo.s32 	%r13, %r6, %r9;
	mul.lo.s32 	%r14, %r13, %r11;
	add.s32 	%r21, %r14, %r12;
	add.s32 	%r15, %r14, %r13;
	add.s32 	%r2, %r15, 1;
	min.u32 	%r16, %r2, %r7;
	setp.le.u32 	%p1, %r16, %r21;
	@%p1 bra 	$L__BB4_3;
	cvta.to.global.u64 	%rd1, %rd2;
$L__BB4_2:
	sub.s32 	%r17, %r21, %r6;
	mul.wide.u32 	%rd3, %r17, 4;
	add.s64 	%rd4, %rd1, %rd3;
	ld.global.u32 	%r18, [%rd4];
	mul.wide.u32 	%rd5, %r21, 4;
	add.s64 	%rd6, %rd1, %rd5;
	ld.global.u32 	%r19, [%rd6];
	add.s32 	%r20, %r19, %r18;
	st.global.u32 	[%rd6], %r20;
	add.s32 	%r21, %r21, %r6;
	setp.lt.u32 	%p2, %r21, %r16;
	@%p2 bra 	$L__BB4_2;
$L__BB4_3:
	ret;

}
	// .globl	_Z11mergethreadPjij
.visible .entry _Z11mergethreadPjij(
	.param .u64 .ptr .align 1 _Z11mergethreadPjij_param_0,
	.param .u32 _Z11mergethreadPjij_param_1,
	.param .u32 _Z11mergethreadPjij_param_2
)
{
	.reg .pred 	%p<7>;
	.reg .b32 	%r<43>;
	.reg .b64 	%rd<16>;

	ld.param.u64 	%rd8, [_Z11mergethreadPjij_param_0];
	ld.param.u32 	%r18, [_Z11mergethreadPjij_param_1];
	ld.param.u32 	%r19, [_Z11mergethreadPjij_param_2];
	cvta.to.global.u64 	%rd1, %rd8;
	mov.u32 	%r1, %tid.x;
	setp.eq.s32 	%p1, %r1, 0;
	@%p1 bra 	$L__BB5_9;
	mov.u32 	%r20, %ntid.x;
	mov.u32 	%r21, %ctaid.x;
	mad.lo.s32 	%r22, %r20, %r21, %r1;
	mul.lo.s32 	%r2, %r18, %r22;
	add.s32 	%r3, %r2, %r18;
	mul.wide.u32 	%rd9, %r2, 4;
	add.s64 	%rd10, %rd1, %rd9;
	ld.global.u32 	%r4, [%rd10];
	add.s32 	%r42, %r2, 1;
	min.u32 	%r23, %r3, %r19;
	setp.le.u32 	%p2, %r23, %r42;
	@%p2 bra 	$L__BB5_9;
	add.s32 	%r24, %r2, 2;
	max.u32 	%r25, %r23, %r24;
	not.b32 	%r26, %r2;
	add.s32 	%r27, %r25, %r26;
	add.s32 	%r7, %r25, -2;
	and.b32  	%r8, %r27, 3;
	setp.eq.s32 	%p3, %r8, 0;
	@%p3 bra 	$L__BB5_6;
	neg.s32 	%r40, %r8;
	mul.wide.u32 	%rd11, %r42, 4;
	add.s64 	%rd14, %rd1, %rd11;
	mov.u32 	%r39, %r2;
$L__BB5_4:
	.pragma "nounroll";
	ld.global.u32 	%r28, [%rd14];
	add.s32 	%r29, %r28, %r4;
	st.global.u32 	[%rd14], %r29;
	add.s32 	%r40, %r40, 1;
	setp.ne.s32 	%p4, %r40, 0;
	add.s32 	%r39, %r39, 1;
	add.s64 	%rd14, %rd14, 4;
	@%p4 bra 	$L__BB5_4;
	add.s32 	%r42, %r39, 1;
$L__BB5_6:
	sub.s32 	%r30, %r7, %r2;
	setp.lt.u32 	%p5, %r30, 3;
	@%p5 bra 	$L__BB5_9;
	mul.wide.u32 	%rd12, %r42, 4;
	add.s64 	%rd13, %rd12, %rd1;
	add.s64 	%rd15, %rd13, 8;
$L__BB5_8:
	ld.global.u32 	%r31, [%rd15+-8];
	add.s32 	%r32, %r31, %r4;
	st.global.u32 	[%rd15+-8], %r32;
	ld.global.u32 	%r33, [%rd15+-4];
	add.s32 	%r34, %r33, %r4;
	st.global.u32 	[%rd15+-4], %r34;
	ld.global.u32 	%r35, [%rd15];
	add.s32 	%r36, %r35, %r4;
	st.global.u32 	[%rd15], %r36;
	ld.global.u32 	%r37, [%rd15+4];
	add.s32 	%r38, %r37, %r4;
	st.global.u32 	[%rd15+4], %r38;
	add.s32 	%r42, %r42, 4;
	add.s64 	%rd15, %rd15, 16;
	setp.lt.u32 	%p6, %r42, %r23;
	@%p6 bra 	$L__BB5_8;
$L__BB5_9:
	ret;

}
	// .globl	_Z22serialsum_accrossblockPjiji
.visible .entry _Z22serialsum_accrossblockPjiji(
	.param .u64 .ptr .align 1 _Z22serialsum_accrossblockPjiji_param_0,
	.param .u32 _Z22serialsum_accrossblockPjiji_param_1,
	.param .u32 _Z22serialsum_accrossblockPjiji_param_2,
	.param .u32 _Z22serialsum_accrossblockPjiji_param_3
)
{
	.reg .pred 	%p<3>;
	.reg .b32 	%r<13>;
	.reg .b64 	%rd<7>;

	ld.param.u64 	%rd2, [_Z22serialsum_accrossblockPjiji_param_0];
	ld.param.u32 	%r6, [_Z22serialsum_accrossblockPjiji_param_1];
	ld.param.u32 	%r5, [_Z22serialsum_accrossblockPjiji_param_2];
	ld.param.u32 	%r7, [_Z22serialsum_accrossblockPjiji_param_3];
	mul.lo.s32 	%r1, %r7, %r6;
	shl.b32 	%r12, %r1, 1;
	setp.ge.u32 	%p1, %r12, %r5;
	@%p1 bra 	$L__BB6_3;
	cvta.to.global.u64 	%rd1, %rd2;
$L__BB6_2:
	sub.s32 	%r8, %r12, %r1;
	mul.wide.u32 	%rd3, %r8, 4;
	add.s64 	%rd4, %rd1, %rd3;
	ld.global.u32 	%r9, [%rd4];
	mul.wide.u32 	%rd5, %r12, 4;
	add.s64 	%rd6, %rd1, %rd5;
	ld.global.u32 	%r10, [%rd6];
	add.s32 	%r11, %r10, %r9;
	st.global.u32 	[%rd6], %r11;
	add.s32 	%r12, %r12, %r1;
	setp.lt.u32 	%p2, %r12, %r5;
	@%p2 bra 	$L__BB6_2;
$L__BB6_3:
	ret;

}
	// .globl	_Z10mergeblockPjij
.visible .entry _Z10mergeblockPjij(
	.param .u64 .ptr .align 1 _Z10mergeblockPjij_param_0,
	.param .u32 _Z10mergeblockPjij_param_1,
	.param .u32 _Z10mergeblockPjij_param_2
)
{
	.reg .pred 	%p<12>;
	.reg .b32 	%r<47>;
	.reg .b64 	%rd<9>;

	ld.param.u64 	%rd2, [_Z10mergeblockPjij_param_0];
	ld.param.u32 	%r16, [_Z10mergeblockPjij_param_1];
	ld.param.u32 	%r17, [_Z10mergeblockPjij_param_2];
	cvta.to.global.u64 	%rd1, %rd2;
	mov.u32 	%r1, %ctaid.x;
	setp.eq.s32 	%p1, %r1, 0;
	@%p1 bra 	$L__BB7_7;
	mov.u32 	%r18, %tid.x;
	mov.u32 	%r19, %ntid.x;
	mul.lo.s32 	%r20, %r19, %r1;
	add.s32 	%r21, %r20, %r18;
	mul.lo.s32 	%r22, %r20, %r16;
	mul.wide.u32 	%rd3, %r22, 4;
	add.s64 	%rd4, %rd1, %rd3;
	ld.global.u32 	%r2, [%rd4];
	mul.lo.s32 	%r3, %r16, %r21;
	add.s32 	%r4, %r3, %r16;
	setp.eq.s32 	%p2, %r3, %r22;
	selp.u32 	%r5, 1, 0, %p2;
	add.s32 	%r45, %r3, %r5;
	setp.le.s32 	%p3, %r16, %r5;
	setp.ge.u32 	%p4, %r45, %r17;
	or.pred  	%p5, %p3, %p4;
	@%p5 bra 	$L__BB7_7;
	not.b32 	%r23, %r3;
	add.s32 	%r24, %r17, %r23;
	sub.s32 	%r25, %r24, %r5;
	add.s32 	%r26, %r45, 1;
	max.s32 	%r27, %r4, %r26;
	add.s32 	%r28, %r27, %r23;
	sub.s32 	%r29, %r28, %r5;
	min.u32 	%r7, %r25, %r29;
	and.b32  	%r30, %r7, 3;
	setp.eq.s32 	%p6, %r30, 3;
	@%p6 bra 	$L__BB7_5;
	add.s32 	%r31, %r7, 1;
	and.b32  	%r32, %r31, 3;
	neg.s32 	%r43, %r32;
$L__BB7_4:
	.pragma "nounroll";
	mul.wide.s32 	%rd5, %r45, 4;
	add.s64 	%rd6, %rd1, %rd5;
	ld.global.u32 	%r33, [%rd6];
	add.s32 	%r34, %r33, %r2;
	st.global.u32 	[%rd6], %r34;
	add.s32 	%r45, %r45, 1;
	add.s32 	%r43, %r43, 1;
	setp.ne.s32 	%p7, %r43, 0;
	@%p7 bra 	$L__BB7_4;
$L__BB7_5:
	setp.lt.u32 	%p8, %r7, 3;
	@%p8 bra 	$L__BB7_7;
$L__BB7_6:
	mul.wide.s32 	%rd7, %r45, 4;
	add.s64 	%rd8, %rd1, %rd7;
	ld.global.u32 	%r35, [%rd8];
	add.s32 	%r36, %r35, %r2;
	st.global.u32 	[%rd8], %r36;
	ld.global.u32 	%r37, [%rd8+4];
	add.s32 	%r38, %r37, %r2;
	st.global.u32 	[%rd8+4], %r38;
	ld.global.u32 	%r39, [%rd8+8];
	add.s32 	%r40, %r39, %r2;
	st.global.u32 	[%rd8+8], %r40;
	ld.global.u32 	%r41, [%rd8+12];
	add.s32 	%r42, %r41, %r2;
	st.global.u32 	[%rd8+12], %r42;
	add.s32 	%r45, %r45, 4;
	setp.lt.s32 	%p9, %r45, %r4;
	setp.lt.u32 	%p10, %r45, %r17;
	and.pred  	%p11, %p9, %p10;
	@%p11 bra 	$L__BB7_6;
$L__BB7_7:
	ret;

}


// ===== COMPILED SASS (sm_100) =====

	.target	sm_100

	.elftype	@"ET_EXEC"


//--------------------- .note.nv.tkinfo           --------------------------
	.section	.note.nv.tkinfo,"",@"SHT_NOTE"
	.sectionflags	@"SHF_NOTE_NV_TKINFO"
	.tkinfo
        /*0018*/ 	.word	0x00000002
        /*0030*/ 	.string	""
        /*0030*/ 	.string	"ptxas"
        /*0030*/ 	.string	"Cuda compilation tools, release 13.0, V13.0.88"
        /*0030*/ 	.string	"Build cuda_13.0.r13.0/compiler.36424714_0"
        /*0030*/ 	.string	"-arch sm_100 -m 64 "



//--------------------- .note.nv.cuinfo           --------------------------
	.section	.note.nv.cuinfo,"",@"SHT_NOTE"
	.sectionflags	@"SHF_NOTE_NV_CUINFO"
        /*0018*/ 	.short	0x0002
        /*001a*/ 	.short	0x0064
        /*001c*/ 	.short	0x0082
	.zero		2


//--------------------- .nv.info                  --------------------------
	.section	.nv.info,"",@"SHT_CUDA_INFO"
	.align	4


	//----- nvinfo : EIATTR_REGCOUNT
	.align		4
        /*0000*/ 	.byte	0x04, 0x2f
        /*0002*/ 	.short	(.L_2 - .L_1)
	.align		4
.L_1:
        /*0004*/ 	.word	index@(_Z7getMaskPyPjijyj)
        /*0008*/ 	.word	0x00000014


	//----- nvinfo : EIATTR_FRAME_SIZE
	.align		4
.L_2:
        /*000c*/ 	.byte	0x04, 0x11
        /*000e*/ 	.short	(.L_4 - .L_3)
	.align		4
.L_3:
        /*0010*/ 	.word	index@(_Z7getMaskPyPjijyj)
        /*0014*/ 	.word	0x00000000


	//----- nvinfo : EIATTR_REGCOUNT
	.align		4
.L_4:
        /*0018*/ 	.byte	0x04, 0x2f
        /*001a*/ 	.short	(.L_6 - .L_5)
	.align		4
.L_5:
        /*001c*/ 	.word	index@(_Z8getIndexPjS_S_ijj)
        /*0020*/ 	.word	0x00000020


	//----- nvinfo : EIATTR_FRAME_SIZE
	.align		4
.L_6:
        /*0024*/ 	.byte	0x04, 0x11
        /*0026*/ 	.short	(.L_8 - .L_7)
	.align		4
.L_7:
        /*0028*/ 	.word	index@(_Z8getIndexPjS_S_ijj)
        /*002c*/ 	.word	0x00000010


	//----- nvinfo : EIATTR_REGCOUNT
	.align		4
.L_8:
        /*0030*/ 	.byte	0x04, 0x2f
        /*0032*/ 	.short	(.L_10 - .L_9)
	.align		4
.L_9:
        /*0034*/ 	.word	index@(_Z7scatterPyPjS_ij)
        /*0038*/ 	.word	0x0000001c


	//----- nvinfo : EIATTR_FRAME_SIZE
	.align		4
.L_10:
        /*003c*/ 	.byte	0x04, 0x11
        /*003e*/ 	.short	(.L_12 - .L_11)
	.align		4
.L_11:
        /*0040*/ 	.word	index@(_Z7scatterPyPjS_ij)
        /*0044*/ 	.word	0x00000000


	//----- nvinfo : EIATTR_REGCOUNT
	.align		4
.L_12:
        /*0048*/ 	.byte	0x04, 0x2f
        /*004a*/ 	.short	(.L_14 - .L_13)
	.align		4
.L_13:
        /*004c*/ 	.word	index@(_Z9prefixsumPjS_ij)
        /*0050*/ 	.word	0x0000001c


	//----- nvinfo : EIATTR_FRAME_SIZE
	.align		4
.L_14:
        /*0054*/ 	.byte	0x04, 0x11
        /*0056*/ 	.short	(.L_16 - .L_15)
	.align		4
.L_15:
        /*0058*/ 	.word	index@(_Z9prefixsumPjS_ij)
        /*005c*/ 	.word	0x00000000


	//----- nvinfo : EIATTR_REGCOUNT
	.align		4
.L_16:
        /*0060*/ 	.byte	0x04, 0x2f
        /*0062*/ 	.short	(.L_18 - .L_17)
	.align		4
.L_17:
        /*0064*/ 	.word	index@(_Z23serialsum_accrossthreadPjij)
        /*0068*/ 	.word	0x00000010


	//----- nvinfo : EIATTR_FRAME_SIZE
	.align		4
.L_18:
        /*006c*/ 	.byte	0x04, 0x11
        /*006e*/ 	.short	(.L_20 - .L_19)
	.align		4
.L_19:
        /*0070*/ 	.word	index@(_Z23serialsum_accrossthreadPjij)
        /*0074*/ 	.word	0x00000000


	//----- nvinfo : EIATTR_REGCOUNT
	.align		4
.L_20:
        /*0078*/ 	.byte	0x04, 0x2f
        /*007a*/ 	.short	(.L_22 - .L_21)
	.align		4
.L_21:
        /*007c*/ 	.word	index@(_Z11mergethreadPjij)
        /*0080*/ 	.word	0x00000020


	//----- nvinfo : EIATTR_FRAME_SIZE
	.align		4
.L_22:
        /*0084*/ 	.byte	0x04, 0x11
        /*0086*/ 	.short	(.L_24 - .L_23)
	.align		4
.L_23:
        /*0088*/ 	.word	index@(_Z11mergethreadPjij)
        /*008c*/ 	.word	0x00000000


	//----- nvinfo : EIATTR_REGCOUNT
	.align		4
.L_24:
        /*0090*/ 	.byte	0x04, 0x2f
        /*0092*/ 	.short	(.L_26 - .L_25)
	.align		4
.L_25:
        /*0094*/ 	.word	index@(_Z22serialsum_accrossblockPjiji)
        /*0098*/ 	.word	0x00000010


	//----- nvinfo : EIATTR_FRAME_SIZE
	.align		4
.L_26:
        /*009c*/ 	.byte	0x04, 0x11
        /*009e*/ 	.short	(.L_28 - .L_27)
	.align		4
.L_27:
        /*00a0*/ 	.word	index@(_Z22serialsum_accrossblockPjiji)
        /*00a4*/ 	.word	0x00000000


	//----- nvinfo : EIATTR_REGCOUNT
	.align		4
.L_28:
        /*00a8*/ 	.byte	0x04, 0x2f
        /*00aa*/ 	.short	(.L_30 - .L_29)
	.align		4
.L_29:
        /*00ac*/ 	.word	index@(_Z10mergeblockPjij)
        /*00b0*/ 	.word	0x00000014


	//----- nvinfo : EIATTR_FRAME_SIZE
	.align		4
.L_30:
        /*00b4*/ 	.byte	0x04, 0x11
        /*00b6*/ 	.short	(.L_32 - .L_31)
	.align		4
.L_31:
        /*00b8*/ 	.word	index@(_Z10mergeblockPjij)
        /*00bc*/ 	.word	0x00000000


	//----- nvinfo : EIATTR_MIN_STACK_SIZE
	.align		4
.L_32:
        /*00c0*/ 	.byte	0x04, 0x12
        /*00c2*/ 	.short	(.L_34 - .L_33)
	.align		4
.L_33:
        /*00c4*/ 	.word	index@(_Z10mergeblockPjij)
        /*00c8*/ 	.word	0x00000000


	//----- nvinfo : EIATTR_MIN_STACK_SIZE
	.align		4
.L_34:
        /*00cc*/ 	.byte	0x04, 0x12
        /*00ce*/ 	.short	(.L_36 - .L_35)
	.align		4
.L_35:
        /*00d0*/ 	.word	index@(_Z22serialsum_accrossblockPjiji)
        /*00d4*/ 	.word	0x00000000


	//----- nvinfo : EIATTR_MIN_STACK_SIZE
	.align		4
.L_36:
        /*00d8*/ 	.byte	0x04, 0x12
        /*00da*/ 	.short	(.L_38 - .L_37)
	.align		4
.L_37:
        /*00dc*/ 	.word	index@(_Z11mergethreadPjij)
        /*00e0*/ 	.word	0x00000000


	//----- nvinfo : EIATTR_MIN_STACK_SIZE
	.align		4
.L_38:
        /*00e4*/ 	.byte	0x04, 0x12
        /*00e6*/ 	.short	(.L_40 - .L_39)
	.align		4
.L_39:
        /*00e8*/ 	.word	index@(_Z23serialsum_accrossthreadPjij)
        /*00ec*/ 	.word	0x00000000


	//----- nvinfo : EIATTR_MIN_STACK_SIZE
	.align		4
.L_40:
        /*00f0*/ 	.byte	0x04, 0x12
        /*00f2*/ 	.short	(.L_42 - .L_41)
	.align		4
.L_41:
        /*00f4*/ 	.word	index@(_Z9prefixsumPjS_ij)
        /*00f8*/ 	.word	0x00000000


	//----- nvinfo : EIATTR_MIN_STACK_SIZE
	.align		4
.L_42:
        /*00fc*/ 	.byte	0x04, 0x12
        /*00fe*/ 	.short	(.L_44 - .L_43)
	.align		4
.L_43:
        /*0100*/ 	.word	index@(_Z7scatterPyPjS_ij)
        /*0104*/ 	.word	0x00000000


	//----- nvinfo : EIATTR_MIN_STACK_SIZE
	.align		4
.L_44:
        /*0108*/ 	.byte	0x04, 0x12
        /*010a*/ 	.short	(.L_46 - .L_45)
	.align		4
.L_45:
        /*010c*/ 	.word	index@(_Z8getIndexPjS_S_ijj)
        /*0110*/ 	.word	0x00000010


	//----- nvinfo : EIATTR_MIN_STACK_SIZE
	.align		4
.L_46:
        /*0114*/ 	.byte	0x04, 0x12
        /*0116*/ 	.short	(.L_48 - .L_47)
	.align		4
.L_47:
        /*0118*/ 	.word	index@(_Z7getMaskPyPjijyj)
        /*011c*/ 	.word	0x00000000
.L_48:


//--------------------- .nv.compat                --------------------------
	.section	.nv.compat,"",@"SHT_CUDA_COMPAT_INFO"
	.align	4
        /*0000*/ 	.byte	0x02, 0x09, 0x00, 0x00, 0x02, 0x02, 0x01, 0x00, 0x02, 0x05, 0x05, 0x00, 0x03, 0x07, 0x01, 0x01
        /*0010*/ 	.byte	0x02, 0x03, 0x00, 0x00, 0x02, 0x06, 0x01, 0x00, 0x04, 0x0b, 0x08, 0x00, 0x09, 0x00, 0x00, 0x00
        /*0020*/ 	.byte	0x00, 0x00, 0x00, 0x00


//--------------------- .nv.info._Z10mergeblockPjij --------------------------
	.section	.nv.info._Z10mergeblockPjij,"",@"SHT_CUDA_INFO"
	.sectionflags	@""
	.align	4


	//----- nvinfo : EIATTR_CUDA_API_VERSION
	.align		4
        /*0000*/ 	.byte	0x04, 0x37
        /*0002*/ 	.short	(.L_50 - .L_49)
.L_49:
        /*0004*/ 	.word	0x00000082


	//----- nvinfo : EIATTR_KPARAM_INFO
	.align		4
.L_50:
        /*0008*/ 	.byte	0x04, 0x17
        /*000a*/ 	.short	(.L_52 - .L_51)
.L_51:
        /*000c*/ 	.word	0x00000000
        /*0010*/ 	.short	0x0002
        /*0012*/ 	.short	0x000c
        /*0014*/ 	.byte	0x00, 0xf0, 0x11, 0x00


	//----- nvinfo : EIATTR_KPARAM_INFO
	.align		4
.L_52:
        /*0018*/ 	.byte	0x04, 0x17
        /*001a*/ 	.short	(.L_54 - .L_53)
.L_53:
        /*001c*/ 	.word	0x00000000
        /*0020*/ 	.short	0x0001
        /*0022*/ 	.short	0x0008
        /*0024*/ 	.byte	0x00, 0xf0, 0x11, 0x00


	//----- nvinfo : EIATTR_KPARAM_INFO
	.align		4
.L_54:
        /*0028*/ 	.byte	0x04, 0x17
        /*002a*/ 	.short	(.L_56 - .L_55)
.L_55:
        /*002c*/ 	.word	0x00000000
        /*0030*/ 	.short	0x0000
        /*0032*/ 	.short	0x0000
        /*0034*/ 	.byte	0x00, 0xf5, 0x21, 0x00


	//----- nvinfo : EIATTR_SPARSE_MMA_MASK
	.align		4
.L_56:
        /*0038*/ 	.byte	0x03, 0x50
        /*003a*/ 	.short	0x0000


	//----- nvinfo : EIATTR_MAXREG_COUNT
	.align		4
        /*003c*/ 	.byte	0x03, 0x1b
        /*003e*/ 	.short	0x00ff


	//----- nvinfo : EIATTR_MERCURY_ISA_VERSION
	.align		4
        /*0040*/ 	.byte	0x03, 0x5f
        /*0042*/ 	.short	0x0101


	//----- nvinfo : EIATTR_VRC_CTA_INIT_COUNT
	.align		4
        /*0044*/ 	.byte	0x02, 0x4a
	.zero		1
	.zero		1


	//----- nvinfo : EIATTR_EXIT_INSTR_OFFSETS
	.align		4
        /*0048*/ 	.byte	0x04, 0x1c
        /*004a*/ 	.short	(.L_58 - .L_57)


	//   ....[0]....
.L_57:
        /*004c*/ 	.word	0x00000030


	//   ....[1]....
        /*0050*/ 	.word	0x00000100


	//   ....[2]....
        /*0054*/ 	.word	0x000002c0


	//   ....[3]....
        /*0058*/ 	.word	0x000003e0


	//----- nvinfo : EIATTR_CRS_STACK_SIZE
	.align		4
.L_58:
        /*005c*/ 	.byte	0x04, 0x1e
        /*005e*/ 	.short	(.L_60 - .L_59)
.L_59:
        /*0060*/ 	.word	0x00000000


	//----- nvinfo : EIATTR_CBANK_PARAM_SIZE
	.align		4
.L_60:
        /*0064*/ 	.byte	0x03, 0x19
        /*0066*/ 	.short	0x0010


	//----- nvinfo : EIATTR_PARAM_CBANK
	.align		4
        /*0068*/ 	.byte	0x04, 0x0a
        /*006a*/ 	.short	(.L_62 - .L_61)
	.align		4
.L_61:
        /*006c*/ 	.word	index@(.nv.constant0._Z10mergeblockPjij)
        /*0070*/ 	.short	0x0380
        /*0072*/ 	.short	0x0010


	//----- nvinfo : EIATTR_SW_WAR
	.align		4
.L_62:
        /*0074*/ 	.byte	0x04, 0x36
        /*0076*/ 	.short	(.L_64 - .L_63)
.L_63:
        /*0078*/ 	.word	0x00000008
.L_64:


//--------------------- .nv.info._Z22serialsum_accrossblockPjiji --------------------------
	.section	.nv.info._Z22serialsum_accrossblockPjiji,"",@"SHT_CUDA_INFO"
	.sectionflags	@""
	.align	4


	//----- nvinfo : EIATTR_CUDA_API_VERSION
	.align		4
        /*0000*/ 	.byte	0x04, 0x37
        /*0002*/ 	.short	(.L_66 - .L_65)
.L_65:
        /*0004*/ 	.word	0x00000082


	//----- nvinfo : EIATTR_KPARAM_INFO
	.align		4
.L_66:
        /*0008*/ 	.byte	0x04, 0x17
        /*000a*/ 	.short	(.L_68 - .L_67)
.L_67:
        /*000c*/ 	.word	0x00000000
        /*0010*/ 	.short	0x0003
        /*0012*/ 	.short	0x0010
        /*0014*/ 	.byte	0x00, 0xf0, 0x11, 0x00


	//----- nvinfo : EIATTR_KPARAM_INFO
	.align		4
.L_68:
        /*0018*/ 	.byte	0x04, 0x17
        /*001a*/ 	.short	(.L_70 - .L_69)
.L_69:
        /*001c*/ 	.word	0x00000000
        /*0020*/ 	.short	0x0002
        /*0022*/ 	.short	0x000c
        /*0024*/ 	.byte	0x00, 0xf0, 0x11, 0x00


	//----- nvinfo : EIATTR_KPARAM_INFO
	.align		4
.L_70:
        /*0028*/ 	.byte	0x04, 0x17
        /*002a*/ 	.short	(.L_72 - .L_71)
.L_71:
        /*002c*/ 	.word	0x00000000
        /*0030*/ 	.short	0x0001
        /*0032*/ 	.short	0x0008
        /*0034*/ 	.byte	0x00, 0xf0, 0x11, 0x00


	//----- nvinfo : EIATTR_KPARAM_INFO
	.align		4
.L_72:
        /*0038*/ 	.byte	0x04, 0x17
        /*003a*/ 	.short	(.L_74 - .L_73)
.L_73:
        /*003c*/ 	.word	0x00000000
        /*0040*/ 	.short	0x0000
        /*0042*/ 	.short	0x0000
        /*0044*/ 	.byte	0x00, 0xf5, 0x21, 0x00


	//----- nvinfo : EIATTR_SPARSE_MMA_MASK
	.align		4
.L_74:
        /*0048*/ 	.byte	0x03, 0x50
        /*004a*/ 	.short	0x0000


	//----- nvinfo : EIATTR_MAXREG_COUNT
	.align		4
        /*004c*/ 	.byte	0x03, 0x1b
        /*004e*/ 	.short	0x00ff


	//----- nvinfo : EIATTR_MERCURY_ISA_VERSION
	.align		4
        /*0050*/ 	.byte	0x03, 0x5f
        /*0052*/ 	.short	0x0101


	//----- nvinfo : EIATTR_VRC_CTA_INIT_COUNT
	.align		4
        /*0054*/ 	.byte	0x02, 0x4a
	.zero		1
	.zero		1


	//----- nvinfo : EIATTR_EXIT_INSTR_OFFSETS
	.align		4
        /*0058*/ 	.byte	0x04, 0x1c
        /*005a*/ 	.short	(.L_76 - .L_75)


	//   ....[0]....
.L_75:
        /*005c*/ 	.word	0x00000060


	//   ....[1]....
        /*0060*/ 	.word	0x00000150


	//----- nvinfo : EIATTR_CBANK_PARAM_SIZE
	.align		4
.L_76:
        /*0064*/ 	.byte	0x03, 0x19
        /*0066*/ 	.short	0x0014


	//----- nvinfo : EIATTR_PARAM_CBANK
	.align		4
        /*0068*/ 	.byte	0x04, 0x0a
        /*006a*/ 	.short	(.L_78 - .L_77)
	.align		4
.L_77:
        /*006c*/ 	.word	index@(.nv.constant0._Z22serialsum_accrossblockPjiji)
        /*0070*/ 	.short	0x0380
        /*0072*/ 	.short	0x0014


	//----- nvinfo : EIATTR_SW_WAR
	.align		4
.L_78:
        /*0074*/ 	.byte	0x04, 0x36
        /*0076*/ 	.short	(.L_80 - .L_79)
.L_79:
        /*0078*/ 	.word	0x00000008
.L_80:


//--------------------- .nv.info._Z11mergethreadPjij --------------------------
	.section	.nv.info._Z11mergethreadPjij,"",@"SHT_CUDA_INFO"
	.sectionflags	@""
	.align	4


	//----- nvinfo : EIATTR_CUDA_API_VERSION
	.align		4
        /*0000*/ 	.byte	0x04, 0x37
        /*0002*/ 	.short	(.L_82 - .L_81)
.L_81:
        /*0004*/ 	.word	0x00000082


	//----- nvinfo : EIATTR_KPARAM_INFO
	.align		4
.L_82:
        /*0008*/ 	.byte	0x04, 0x17
        /*000a*/ 	.short	(.L_84 - .L_83)
.L_83:
        /*000c*/ 	.word	0x00000000
        /*0010*/ 	.short	0x0002
        /*0012*/ 	.short	0x000c
        /*0014*/ 	.byte	0x00, 0xf0, 0x11, 0x00


	//----- nvinfo : EIATTR_KPARAM_INFO
	.align		4
.L_84:
        /*0018*/ 	.byte	0x04, 0x17
        /*001a*/ 	.short	(.L_86 - .L_85)
.L_85:
        /*001c*/ 	.word	0x00000000
        /*0020*/ 	.short	0x0001
        /*0022*/ 	.short	0x0008
        /*0024*/ 	.byte	0x00, 0xf0, 0x11, 0x00


	//----- nvinfo : EIATTR_KPARAM_INFO
	.align		4
.L_86:
        /*0028*/ 	.byte	0x04, 0x17
        /*002a*/ 	.short	(.L_88 - .L_87)
.L_87:
        /*002c*/ 	.word	0x00000000
        /*0030*/ 	.short	0x0000
        /*0032*/ 	.short	0x0000
        /*0034*/ 	.byte	0x00, 0xf5, 0x21, 0x00


	//----- nvinfo : EIATTR_SPARSE_MMA_MASK
	.align		4
.L_88:
        /*0038*/ 	.byte	0x03, 0x50
        /*003a*/ 	.short	0x0000


	//----- nvinfo : EIATTR_MAXREG_COUNT
	.align		4
        /*003c*/ 	.byte	0x03, 0x1b
        /*003e*/ 	.short	0x00ff


	//----- nvinfo : EIATTR_MERCURY_ISA_VERSION
	.align		4
        /*0040*/ 	.byte	0x03, 0x5f
        /*0042*/ 	.short	0x0101


	//----- nvinfo : EIATTR_VRC_CTA_INIT_COUNT
	.align		4
        /*0044*/ 	.byte	0x02, 0x4a
	.zero		1
	.zero		1


	//----- nvinfo : EIATTR_EXIT_INSTR_OFFSETS
	.align		4
        /*0048*/ 	.byte	0x04, 0x1c
        /*004a*/ 	.short	(.L_90 - .L_89)


	//   ....[0]....
.L_89:
        /*004c*/ 	.word	0x00000030


	//   ....[1]....
        /*0050*/ 	.word	0x000000c0


	//   ....[2]....
        /*0054*/ 	.word	0x000002d0


	//   ....[3]....
        /*0058*/ 	.word	0x00000a80


	//   ....[4]....
        /*005c*/ 	.word	0x00000b50


	//----- nvinfo : EIATTR_CRS_STACK_SIZE
	.align		4
.L_90:
        /*0060*/ 	.byte	0x04, 0x1e
        /*0062*/ 	.short	(.L_92 - .L_91)
.L_91:
        /*0064*/ 	.word	0x00000000


	//----- nvinfo : EIATTR_CBANK_PARAM_SIZE
	.align		4
.L_92:
        /*0068*/ 	.byte	0x03, 0x19
        /*006a*/ 	.short	0x0010


	//----- nvinfo : EIATTR_PARAM_CBANK
	.align		4
        /*006c*/ 	.byte	0x04, 0x0a
        /*006e*/ 	.short	(.L_94 - .L_93)
	.align		4
.L_93:
        /*0070*/ 	.word	index@(.nv.constant0._Z11mergethreadPjij)
        /*0074*/ 	.short	0x0380
        /*0076*/ 	.short	0x0010


	//----- nvinfo : EIATTR_SW_WAR
	.align		4
.L_94:
        /*0078*/ 	.byte	0x04, 0x36
        /*007a*/ 	.short	(.L_96 - .L_95)
.L_95:
        /*007c*/ 	.word	0x00000008
.L_96:


//--------------------- .nv.info._Z23serialsum_accrossthreadPjij --------------------------
	.section	.nv.info._Z23serialsum_accrossthreadPjij,"",@"SHT_CUDA_INFO"
	.sectionflags	@""
	.align	4


	//----- nvinfo : EIATTR_CUDA_API_VERSION
	.align		4
        /*0000*/ 	.byte	0x04, 0x37
        /*0002*/ 	.short	(.L_98 - .L_97)
.L_97:
        /*0004*/ 	.word	0x00000082


	//----- nvinfo : EIATTR_KPARAM_INFO
	.align		4
.L_98:
        /*0008*/ 	.byte	0x04, 0x17
        /*000a*/ 	.short	(.L_100 - .L_99)
.L_99:
        /*000c*/ 	.word	0x00000000
        /*0010*/ 	.short	0x0002
        /*0012*/ 	.short	0x000c
        /*0014*/ 	.byte	0x00, 0xf0, 0x11, 0x00


	//----- nvinfo : EIATTR_KPARAM_INFO
	.align		4
.L_100:
        /*0018*/ 	.byte	0x04, 0x17
        /*001a*/ 	.short	(.L_102 - .L_101)
.L_101:
        /*001c*/ 	.word	0x00000000
        /*0020*/ 	.short	0x0001
        /*0022*/ 	.short	0x0008
        /*0024*/ 	.byte	0x00, 0xf0, 0x11, 0x00


	//----- nvinfo : EIATTR_KPARAM_INFO
	.align		4
.L_102:
        /*0028*/ 	.byte	0x04, 0x17
        /*002a*/ 	.short	(.L_104 - .L_103)
.L_103:
        /*002c*/ 	.word	0x00000000
        /*0030*/ 	.short	0x0000
        /*0032*/ 	.short	0x0000
        /*0034*/ 	.byte	0x00, 0xf5, 0x21, 0x00


	//----- nvinfo : EIATTR_SPARSE_MMA_MASK
	.align		4
.L_104:
        /*0038*/ 	.byte	0x03, 0x50
        /*003a*/ 	.short	0x0000


	//----- nvinfo : EIATTR_MAXREG_COUNT
	.align		4
        /*003c*/ 	.byte	0x03, 0x1b
        /*003e*/ 	.short	0x00ff


	//----- nvinfo : EIATTR_MERCURY_ISA_VERSION
	.align		4
        /*0040*/ 	.byte	0x03, 0x5f
        /*0042*/ 	.short	0x0101


	//----- nvinfo : EIATTR_VRC_CTA_INIT_COUNT
	.align		4
        /*0044*/ 	.byte	0x02, 0x4a
	.zero		1
	.zero		1


	//----- nvinfo : EIATTR_EXIT_INSTR_OFFSETS
	.align		4
        /*0048*/ 	.byte	0x04, 0x1c
        /*004a*/ 	.short	(.L_106 - .L_105)


	//   ....[0]....
.L_105:
        /*004c*/ 	.word	0x000000c0


	//   ....[1]....
        /*0050*/ 	.word	0x000001d0


	//----- nvinfo : EIATTR_CRS_STACK_SIZE
	.align		4
.L_106:
        /*0054*/ 	.byte	0x04, 0x1e
        /*0056*/ 	.short	(.L_108 - .L_107)
.L_107:
        /*0058*/ 	.word	0x00000000


	//----- nvinfo : EIATTR_CBANK_PARAM_SIZE
	.align		4
.L_108:
        /*005c*/ 	.byte	0x03, 0x19
        /*005e*/ 	.short	0x0010


	//----- nvinfo : EIATTR_PARAM_CBANK
	.align		4
        /*0060*/ 	.byte	0x04, 0x0a
        /*0062*/ 	.short	(.L_110 - .L_109)
	.align		4
.L_109:
        /*0064*/ 	.word	index@(.nv.constant0._Z23serialsum_accrossthreadPjij)
        /*0068*/ 	.short	0x0380
        /*006a*/ 	.short	0x0010


	//----- nvinfo : EIATTR_SW_WAR
	.align		4
.L_110:
        /*006c*/ 	.byte	0x04, 0x36
        /*006e*/ 	.short	(.L_112 - .L_111)
.L_111:
        /*0070*/ 	.word	0x00000008
.L_112:


//--------------------- .nv.info._Z9prefixsumPjS_ij --------------------------
	.section	.nv.info._Z9prefixsumPjS_ij,"",@"SHT_CUDA_INFO"
	.sectionflags	@""
	.align	4


	//----- nvinfo : EIATTR_CUDA_API_VERSION
	.align		4
        /*0000*/ 	.byte	0x04, 0x37
        /*0002*/ 	.short	(.L_114 - .L_113)
.L_113:
        /*0004*/ 	.word	0x00000082


	//----- nvinfo : EIATTR_KPARAM_INFO
	.align		4
.L_114:
        /*0008*/ 	.byte	0x04, 0x17
        /*000a*/ 	.short	(.L_116 - .L_115)
.L_115:
        /*000c*/ 	.word	0x00000000
        /*0010*/ 	.short	0x0003
        /*0012*/ 	.short	0x0014
        /*0014*/ 	.byte	0x00, 0xf0, 0x11, 0x00


	//----- nvinfo : EIATTR_KPARAM_INFO
	.align		4
.L_116:
        /*0018*/ 	.byte	0x04, 0x17
        /*001a*/ 	.short	(.L_118 - .L_117)
.L_117:
        /*001c*/ 	.word	0x00000000
        /*0020*/ 	.short	0x0002
        /*0022*/ 	.short	0x0010
        /*0024*/ 	.byte	0x00, 0xf0, 0x11, 0x00


	//----- nvinfo : EIATTR_KPARAM_INFO
	.align		4
.L_118:
        /*0028*/ 	.byte	0x04, 0x17
        /*002a*/ 	.short	(.L_120 - .L_119)
.L_119:
        /*002c*/ 	.word	0x00000000
        /*0030*/ 	.short	0x0001
        /*0032*/ 	.short	0x0008
        /*0034*/ 	.byte	0x00, 0xf5, 0x21, 0x00


	//----- nvinfo : EIATTR_KPARAM_INFO
	.align		4
.L_120:
        /*0038*/ 	.byte	0x04, 0x17
        /*003a*/ 	.short	(.L_122 - .L_121)
.L_121:
        /*003c*/ 	.word	0x00000000
        /*0040*/ 	.short	0x0000
        /*0042*/ 	.short	0x0000
        /*0044*/ 	.byte	0x00, 0xf5, 0x21, 0x00


	//----- nvinfo : EIATTR_SPARSE_MMA_MASK
	.align		4
.L_122:
        /*0048*/ 	.byte	0x03, 0x50
        /*004a*/ 	.short	0x0000


	//----- nvinfo : EIATTR_MAXREG_COUNT
	.align		4
        /*004c*/ 	.byte	0x03, 0x1b
        /*004e*/ 	.short	0x00ff


	//----- nvinfo : EIATTR_MERCURY_ISA_VERSION
	.align		4
        /*0050*/ 	.byte	0x03, 0x5f
        /*0052*/ 	.short	0x0101


	//----- nvinfo : EIATTR_VRC_CTA_INIT_COUNT
	.align		4
        /*0054*/ 	.byte	0x02, 0x4a
	.zero		1
	.zero		1


	//----- nvinfo : EIATTR_EXIT_INSTR_OFFSETS
	.align		4
        /*0058*/ 	.byte	0x04, 0x1c
        /*005a*/ 	.short	(.L_124 - .L_123)


	//   ....[0]....
.L_123:
        /*005c*/ 	.word	0x00000090


	//   ....[1]....
        /*0060*/ 	.word	0x00000140


	//   ....[2]....
        /*0064*/ 	.word	0x00000300


	//   ....[3]....
        /*0068*/ 	.word	0x00000520


	//----- nvinfo : EIATTR_CRS_STACK_SIZE
	.align		4
.L_124:
        /*006c*/ 	.byte	0x04, 0x1e
        /*006e*/ 	.short	(.L_126 - .L_125)
.L_125:
        /*0070*/ 	.word	0x00000000


	//----- nvinfo : EIATTR_CBANK_PARAM_SIZE
	.align		4
.L_126:
        /*0074*/ 	.byte	0x03, 0x19
        /*0076*/ 	.short	0x0018


	//----- nvinfo : EIATTR_PARAM_CBANK
	.align		4
        /*0078*/ 	.byte	0x04, 0x0a
        /*007a*/ 	.short	(.L_128 - .L_127)
	.align		4
.L_127:
        /*007c*/ 	.word	index@(.nv.constant0._Z9prefixsumPjS_ij)
        /*0080*/ 	.short	0x0380
        /*0082*/ 	.short	0x0018


	//----- nvinfo : EIATTR_SW_WAR
	.align		4
.L_128:
        /*0084*/ 	.byte	0x04, 0x36
        /*0086*/ 	.short	(.L_130 - .L_129)
.L_129:
        /*0088*/ 	.word	0x00000008
.L_130:


//--------------------- .nv.info._Z7scatterPyPjS_ij --------------------------
	.section	.nv.info._Z7scatterPyPjS_ij,"",@"SHT_CUDA_INFO"
	.sectionflags	@""
	.align	4


	//----- nvinfo : EIATTR_CUDA_API_VERSION
	.align		4
        /*0000*/ 	.byte	0x04, 0x37
        /*0002*/ 	.short	(.L_132 - .L_131)
.L_131:
        /*0004*/ 	.word	0x00000082


	//----- nvinfo : EIATTR_KPARAM_INFO
	.align		4
.L_132:
        /*0008*/ 	.byte	0x04, 0x17
        /*000a*/ 	.short	(.L_134 - .L_133)
.L_133:
        /*000c*/ 	.word	0x00000000
        /*0010*/ 	.short	0x0004
        /*0012*/ 	.short	0x001c
        /*0014*/ 	.byte	0x00, 0xf0, 0x11, 0x00


	//----- nvinfo : EIATTR_KPARAM_INFO
	.align		4
.L_134:
        /*0018*/ 	.byte	0x04, 0x17
        /*001a*/ 	.short	(.L_136 - .L_135)
.L_135:
        /*001c*/ 	.word	0x00000000
        /*0020*/ 	.short	0x0003
        /*0022*/ 	.short	0x0018
        /*0024*/ 	.byte	0x00, 0xf0, 0x11, 0x00


	//----- nvinfo : EIATTR_KPARAM_INFO
	.align		4
.L_136:
        /*0028*/ 	.byte	0x04, 0x17
        /*002a*/ 	.short	(.L_138 - .L_137)
.L_137:
        /*002c*/ 	.word	0x00000000
        /*0030*/ 	.short	0x0002
        /*0032*/ 	.short	0x0010
        /*0034*/ 	.byte	0x00, 0xf5, 0x21, 0x00


	//----- nvinfo : EIATTR_KPARAM_INFO
	.align		4
.L_138:
        /*0038*/ 	.byte	0x04, 0x17
        /*003a*/ 	.short	(.L_140 - .L_139)
.L_139:
        /*003c*/ 	.word	0x00000000
        /*0040*/ 	.short	0x0001
        /*0042*/ 	.short	0x0008
        /*0044*/ 	.byte	0x00, 0xf5, 0x21, 0x00


	//----- nvinfo : EIATTR_KPARAM_INFO
	.align		4
.L_140:
        /*0048*/ 	.byte	0x04, 0x17
        /*004a*/ 	.short	(.L_142 - .L_141)
.L_141:
        /*004c*/ 	.word	0x00000000
        /*0050*/ 	.short	0x0000
        /*0052*/ 	.short	0x0000
        /*0054*/ 	.byte	0x00, 0xf5, 0x21, 0x00


	//----- nvinfo : EIATTR_SPARSE_MMA_MASK
	.align		4
.L_142:
        /*0058*/ 	.byte	0x03, 0x50
        /*005a*/ 	.short	0x0000


	//----- nvinfo : EIATTR_MAXREG_COUNT
	.align		4
        /*005c*/ 	.byte	0x03, 0x1b
        /*005e*/ 	.short	0x00ff


	//----- nvinfo : EIATTR_MERCURY_ISA_VERSION
	.align		4
        /*0060*/ 	.byte	0x03, 0x5f
        /*0062*/ 	.short	0x0101


	//----- nvinfo : EIATTR_VRC_CTA_INIT_COUNT
	.align		4
        /*0064*/ 	.byte	0x02, 0x4a
	.zero		1
	.zero		1


	//----- nvinfo : EIATTR_EXIT_INSTR_OFFSETS
	.align		4
        /*0068*/ 	.byte	0x04, 0x1c
        /*006a*/ 	.short	(.L_144 - .L_143)


	//   ....[0]....
.L_143:
        /*006c*/ 	.word	0x00000080


	//   ....[1]....
        /*0070*/ 	.word	0x000000b0


	//   ....[2]....
        /*0074*/ 	.word	0x000002f0


	//   ....[3]....
        /*0078*/ 	.word	0x00000510


	//----- nvinfo : EIATTR_CRS_STACK_SIZE
	.align		4
.L_144:
        /*007c*/ 	.byte	0x04, 0x1e
        /*007e*/ 	.short	(.L_146 - .L_145)
.L_145:
        /*0080*/ 	.word	0x00000000


	//----- nvinfo : EIATTR_CBANK_PARAM_SIZE
	.align		4
.L_146:
        /*0084*/ 	.byte	0x03, 0x19
        /*0086*/ 	.short	0x0020


	//----- nvinfo : EIATTR_PARAM_CBANK
	.align		4
        /*0088*/ 	.byte	0x04, 0x0a
        /*008a*/ 	.short	(.L_148 - .L_147)
	.align		4
.L_147:
        /*008c*/ 	.word	index@(.nv.constant0._Z7scatterPyPjS_ij)
        /*0090*/ 	.short	0x0380
        /*0092*/ 	.short	0x0020


	//----- nvinfo : EIATTR_SW_WAR
	.align		4
.L_148:
        /*0094*/ 	.byte	0x04, 0x36
        /*0096*/ 	.short	(.L_150 - .L_149)
.L_149:
        /*0098*/ 	.word	0x00000008
.L_150:


//--------------------- .nv.info._Z8getIndexPjS_S_ijj --------------------------
	.section	.nv.info._Z8getIndexPjS_S_ijj,"",@"SHT_CUDA_INFO"
	.sectionflags	@""
	.align	4


	//----- nvinfo : EIATTR_CUDA_API_VERSION
	.align		4
        /*0000*/ 	.byte	0x04, 0x37
        /*0002*/ 	.short	(.L_152 - .L_151)
.L_151:
        /*0004*/ 	.word	0x00000082


	//----- nvinfo : EIATTR_KPARAM_INFO
	.align		4
.L_152:
        /*0008*/ 	.byte	0x04, 0x17
        /*000a*/ 	.short	(.L_154 - .L_153)
.L_153:
        /*000c*/ 	.word	0x00000000
        /*0010*/ 	.short	0x0005
        /*0012*/ 	.short	0x0020
        /*0014*/ 	.byte	0x00, 0xf0, 0x11, 0x00


	//----- nvinfo : EIATTR_KPARAM_INFO
	.align		4
.L_154:
        /*0018*/ 	.byte	0x04, 0x17
        /*001a*/ 	.short	(.L_156 - .L_155)
.L_155:
        /*001c*/ 	.word	0x00000000
        /*0020*/ 	.short	0x0004
        /*0022*/ 	.short	0x001c
        /*0024*/ 	.byte	0x00, 0xf0, 0x11, 0x00


	//----- nvinfo : EIATTR_KPARAM_INFO
	.align		4
.L_156:
        /*0028*/ 	.byte	0x04, 0x17
        /*002a*/ 	.short	(.L_158 - .L_157)
.L_157:
        /*002c*/ 	.word	0x00000000
        /*0030*/ 	.short	0x0003
        /*0032*/ 	.short	0x0018
        /*0034*/ 	.byte	0x00, 0xf0, 0x11, 0x00


	//----- nvinfo : EIATTR_KPARAM_INFO
	.align		4
.L_158:
        /*0038*/ 	.byte	0x04, 0x17
        /*003a*/ 	.short	(.L_160 - .L_159)
.L_159:
        /*003c*/ 	.word	0x00000000
        /*0040*/ 	.short	0x0002
        /*0042*/ 	.short	0x0010
        /*0044*/ 	.byte	0x00, 0xf5, 0x21, 0x00


	//----- nvinfo : EIATTR_KPARAM_INFO
	.align		4
.L_160:
        /*0048*/ 	.byte	0x04, 0x17
        /*004a*/ 	.short	(.L_162 - .L_161)
.L_161:
        /*004c*/ 	.word	0x00000000
        /*0050*/ 	.short	0x0001
        /*0052*/ 	.short	0x0008
        /*0054*/ 	.byte	0x00, 0xf5, 0x21, 0x00


	//----- nvinfo : EIATTR_KPARAM_INFO
	.align		4
.L_162:
        /*0058*/ 	.byte	0x04, 0x17
        /*005a*/ 	.short	(.L_164 - .L_163)
.L_163:
        /*005c*/ 	.word	0x00000000
        /*0060*/ 	.short	0x0000
        /*0062*/ 	.short	0x0000
        /*0064*/ 	.byte	0x00, 0xf5, 0x21, 0x00


	//----- nvinfo : EIATTR_SPARSE_MMA_MASK
	.align		4
.L_164:
        /*0068*/ 	.byte	0x03, 0x50
        /*006a*/ 	.short	0x0000


	//----- nvinfo : EIATTR_MAXREG_COUNT
	.align		4
        /*006c*/ 	.byte	0x03, 0x1b
        /*006e*/ 	.short	0x00ff


	//----- nvinfo : EIATTR_EXTERNS
	.align		4
        /*0070*/ 	.byte	0x04, 0x0f
        /*0072*/ 	.short	(.L_166 - .L_165)


	//   ....[0]....
	.align		4
.L_165:
        /*0074*/ 	.word	index@(vprintf)


	//----- nvinfo : EIATTR_MERCURY_ISA_VERSION
	.align		4
.L_166:
        /*0078*/ 	.byte	0x03, 0x5f
        /*007a*/ 	.short	0x0101


	//----- nvinfo : EIATTR_VRC_CTA_INIT_COUNT
	.align		4
        /*007c*/ 	.byte	0x02, 0x4a
	.zero		1
	.zero		1


	//----- nvinfo : EIATTR_SYSCALL_OFFSETS
	.align		4
        /*0080*/ 	.byte	0x04, 0x46
        /*0082*/ 	.short	(.L_168 - .L_167)


	//   ....[0]....
.L_167:
        /*0084*/ 	.word	0x00000400


	//   ....[1]....
        /*0088*/ 	.word	0x000006f0


	//   ....[2]....
        /*008c*/ 	.word	0x00000870


	//   ....[3]....
        /*0090*/ 	.word	0x00000a00


	//   ....[4]....
        /*0094*/ 	.word	0x00000b90


	//----- nvinfo : EIATTR_EXIT_INSTR_OFFSETS
	.align		4
.L_168:
        /*0098*/ 	.byte	0x04, 0x1c
        /*009a*/ 	.short	(.L_170 - .L_169)


	//   ....[0]....
.L_169:
        /*009c*/ 	.word	0x000000d0


	//   ....[1]....
        /*00a0*/ 	.word	0x00000100


	//   ....[2]....
        /*00a4*/ 	.word	0x000004f0


	//   ....[3]....
        /*00a8*/ 	.word	0x00000bf0


	//----- nvinfo : EIATTR_CRS_STACK_SIZE
	.align		4
.L_170:
        /*00ac*/ 	.byte	0x04, 0x1e
        /*00ae*/ 	.short	(.L_172 - .L_171)
.L_171:
        /*00b0*/ 	.word	0x00000000


	//----- nvinfo : EIATTR_CBANK_PARAM_SIZE
	.align		4
.L_172:
        /*00b4*/ 	.byte	0x03, 0x19
        /*00b6*/ 	.short	0x0024


	//----- nvinfo : EIATTR_PARAM_CBANK
	.align		4
        /*00b8*/ 	.byte	0x04, 0x0a
        /*00ba*/ 	.short	(.L_174 - .L_173)
	.align		4
.L_173:
        /*00bc*/ 	.word	index@(.nv.constant0._Z8getIndexPjS_S_ijj)
        /*00c0*/ 	.short	0x0380
        /*00c2*/ 	.short	0x0024


	//----- nvinfo : EIATTR_SW_WAR
	.align		4
.L_174:
        /*00c4*/ 	.byte	0x04, 0x36
        /*00c6*/ 	.short	(.L_176 - .L_175)
.L_175:
        /*00c8*/ 	.word	0x00000008
.L_176:


//--------------------- .nv.info._Z7getMaskPyPjijyj --------------------------
	.section	.nv.info._Z7getMaskPyPjijyj,"",@"SHT_CUDA_INFO"
	.sectionflags	@""
	.align	4


	//----- nvinfo : EIATTR_CUDA_API_VERSION
	.align		4
        /*0000*/ 	.byte	0x04, 0x37
        /*0002*/ 	.short	(.L_178 - .L_177)
.L_177:
        /*0004*/ 	.word	0x00000082


	//----- nvinfo : EIATTR_KPARAM_INFO
	.align		4
.L_178:
        /*0008*/ 	.byte	0x04, 0x17
        /*000a*/ 	.short	(.L_180 - .L_179)
.L_179:
        /*000c*/ 	.word	0x00000000
        /*0010*/ 	.short	0x0005
        /*0012*/ 	.short	0x0020
        /*0014*/ 	.byte	0x00, 0xf0, 0x11, 0x00


	//----- nvinfo : EIATTR_KPARAM_INFO
	.align		4
.L_180:
        /*0018*/ 	.byte	0x04, 0x17
        /*001a*/ 	.short	(.L_182 - .L_181)
.L_181:
        /*001c*/ 	.word	0x00000000
        /*0020*/ 	.short	0x0004
        /*0022*/ 	.short	0x0018
        /*0024*/ 	.byte	0x00, 0xf0, 0x21, 0x00


	//----- nvinfo : EIATTR_KPARAM_INFO
	.align		4
.L_182:
        /*0028*/ 	.byte	0x04, 0x17
        /*002a*/ 	.short	(.L_184 - .L_183)
.L_183:
        /*002c*/ 	.word	0x00000000
        /*0030*/ 	.short	0x0003
        /*0032*/ 	.short	0x0014
        /*0034*/ 	.byte	0x00, 0xf0, 0x11, 0x00


	//----- nvinfo : EIATTR_KPARAM_INFO
	.align		4
.L_184:
        /*0038*/ 	.byte	0x04, 0x17
        /*003a*/ 	.short	(.L_186 - .L_185)
.L_185:
        /*003c*/ 	.word	0x00000000
        /*0040*/ 	.short	0x0002
        /*0042*/ 	.short	0x0010
        /*0044*/ 	.byte	0x00, 0xf0, 0x11, 0x00


	//----- nvinfo : EIATTR_KPARAM_INFO
	.align		4
.L_186:
        /*0048*/ 	.byte	0x04, 0x17
        /*004a*/ 	.short	(.L_188 - .L_187)
.L_187:
        /*004c*/ 	.word	0x00000000
        /*0050*/ 	.short	0x0001
        /*0052*/ 	.short	0x0008
        /*0054*/ 	.byte	0x00, 0xf5, 0x21, 0x00


	//----- nvinfo : EIATTR_KPARAM_INFO
	.align		4
.L_188:
        /*0058*/ 	.byte	0x04, 0x17
        /*005a*/ 	.short	(.L_190 - .L_189)
.L_189:
        /*005c*/ 	.word	0x00000000
        /*0060*/ 	.short	0x0000
        /*0062*/ 	.short	0x0000
        /*0064*/ 	.byte	0x00, 0xf5, 0x21, 0x00


	//----- nvinfo : EIATTR_SPARSE_MMA_MASK
	.align		4
.L_190:
        /*0068*/ 	.byte	0x03, 0x50
        /*006a*/ 	.short	0x0000


	//----- nvinfo : EIATTR_MAXREG_COUNT
	.align		4
        /*006c*/ 	.byte	0x03, 0x1b
        /*006e*/ 	.short	0x00ff


	//----- nvinfo : EIATTR_MERCURY_ISA_VERSION
	.align		4
        /*0070*/ 	.byte	0x03, 0x5f
        /*0072*/ 	.short	0x0101


	//----- nvinfo : EIATTR_VRC_CTA_INIT_COUNT
	.align		4
        /*0074*/ 	.byte	0x02, 0x4a
	.zero		1
	.zero		1


	//----- nvinfo : EIATTR_EXIT_INSTR_OFFSETS
	.align		4
        /*0078*/ 	.byte	0x04, 0x1c
        /*007a*/ 	.short	(.L_192 - .L_191)


	//   ....[0]....
.L_191:
        /*007c*/ 	.word	0x00000080


	//   ....[1]....
        /*0080*/ 	.word	0x000000b0


	//   ....[2]....
        /*0084*/ 	.word	0x00000320


	//   ....[3]....
        /*0088*/ 	.word	0x00000e10


	//   ....[4]....
        /*008c*/ 	.word	0x00000f30


	//----- nvinfo : EIATTR_CRS_STACK_SIZE
	.align		4
.L_192:
        /*0090*/ 	.byte	0x04, 0x1e
        /*0092*/ 	.short	(.L_194 - .L_193)
.L_193:
        /*0094*/ 	.word	0x00000000


	//----- nvinfo : EIATTR_CBANK_PARAM_SIZE
	.align		4
.L_194:
        /*0098*/ 	.byte	0x03, 0x19
        /*009a*/ 	.short	0x0024


	//----- nvinfo : EIATTR_PARAM_CBANK
	.align		4
        /*009c*/ 	.byte	0x04, 0x0a
        /*009e*/ 	.short	(.L_196 - .L_195)
	.align		4
.L_195:
        /*00a0*/ 	.word	index@(.nv.constant0._Z7getMaskPyPjijyj)
        /*00a4*/ 	.short	0x0380
        /*00a6*/ 	.short	0x0024


	//----- nvinfo : EIATTR_SW_WAR
	.align		4
.L_196:
        /*00a8*/ 	.byte	0x04, 0x36
        /*00aa*/ 	.short	(.L_198 - .L_197)
.L_197:
        /*00ac*/ 	.word	0x00000008
.L_198:


//--------------------- .nv.callgraph             --------------------------
	.section	.nv.callgraph,"",@"SHT_CUDA_CALLGRAPH"
	.align	4
	.sectionentsize	8
	.align		4
        /*0000*/ 	.word	0x00000000
	.align		4
        /*0004*/ 	.word	0xffffffff
	.align		4
        /*0008*/ 	.word	index@(_Z8getIndexPjS_S_ijj)
	.align		4
        /*000c*/ 	.word	index@(vprintf)
	.align		4
        /*0010*/ 	.word	0x00000000
	.align		4
        /*0014*/ 	.word	0xfffffffe
	.align		4
        /*0018*/ 	.word	0x00000000
	.align		4
        /*001c*/ 	.word	0xfffffffd
	.align		4
        /*0020*/ 	.word	0x00000000
	.align		4
        /*0024*/ 	.word	0xfffffffc


//--------------------- .nv.constant4             --------------------------
	.section	.nv.constant4,"a",@progbits
	.align	8
	.align		8
.nv.constant4:
        /*0000*/ 	.dword	$str
	.align		8
        /*0008*/ 	.dword	vprintf


//--------------------- .text._Z10mergeblockPjij  --------------------------
	.section	.text._Z10mergeblockPjij,"ax",@progbits
	.align	128
        .global         _Z10mergeblockPjij
        .type           _Z10mergeblockPjij,@function
        .size           _Z10mergeblockPjij,(.L_x_56 - _Z10mergeblockPjij)
        .other          _Z10mergeblockPjij,@"STO_CUDA_ENTRY STV_DEFAULT"
_Z10mergeblockPjij:
.text._Z10mergeblockPjij:
[----:B------:R-:W-:Y:S08]  /*0000*/  LDC R1, c[0x0][0x37c] ;  /* 0x0000df00ff017b82 */ /* 0x000ff00000000800 */
[----:B------:R-:W0:Y:S02]  /*0010*/  S2UR UR4, SR_CTAID.X ;  /* 0x00000000000479c3 */ /* 0x000e240000002500 */
[----:B0-----:R-:W-:-:S13]  /*0020*/  ISETP.NE.AND P0, PT, RZ, UR4, PT ;  /* 0x00000004ff007c0c */ /* 0x001fda000bf05270 */
[----:B------:R-:W-:Y:S05]  /*0030*/  @!P0 EXIT ;  /* 0x000000000000894d */ /* 0x000fea0003800000 */
[----:B------:R-:W0:Y:S01]  /*0040*/  S2R R5, SR_TID.X ;  /* 0x0000000000057919 */ /* 0x000e220000002100 */
[----:B------:R-:W1:Y:S01]  /*0050*/  LDCU UR5, c[0x0][0x360] ;  /* 0x00006c00ff0577ac */ /* 0x000e620008000800 */
[----:B------:R-:W2:Y:S01]  /*0060*/  LDC.64 R2, c[0x0][0x388] ;  /* 0x0000e200ff027b82 */ /* 0x000ea20000000a00 */
[----:B-1----:R-:W-:-:S06]  /*0070*/  UIMAD UR4, UR4, UR5, URZ ;  /* 0x00000005040472a4 */ /* 0x002fcc000f8e02ff */
[----:B--2---:R-:W-:Y:S02]  /*0080*/  IMAD R9, R2, UR4, RZ ;  /* 0x0000000402097c24 */ /* 0x004fe4000f8e02ff */
[----:B0-----:R-:W-:-:S04]  /*0090*/  VIADD R5, R5, UR4 ;  /* 0x0000000405057c36 */ /* 0x001fc80008000000 */
[----:B------:R-:W-:-:S05]  /*00a0*/  IMAD R6, R5, R2, RZ ;  /* 0x0000000205067224 */ /* 0x000fca00078e02ff */
[----:B------:R-:W-:-:S04]  /*00b0*/  ISETP.NE.AND P0, PT, R6, R9, PT ;  /* 0x000000090600720c */ /* 0x000fc80003f05270 */
[----:B------:R-:W-:-:S05]  /*00c0*/  SEL R11, RZ, 0x1, P0 ;  /* 0x00000001ff0b7807 */ /* 0x000fca0000000000 */
[----:B------:R-:W-:-:S05]  /*00d0*/  IMAD.IADD R7, R6, 0x1, R11 ;  /* 0x0000000106077824 */ /* 0x000fca00078e020b */
[----:B------:R-:W-:-:S04]  /*00e0*/  ISETP.GE.U32.AND P0, PT, R7, R3, PT ;  /* 0x000000030700720c */ /* 0x000fc80003f06070 */
[----:B------:R-:W-:-:S13]  /*00f0*/  ISETP.GE.OR P0, PT, R11, R2, P0 ;  /* 0x000000020b00720c */ /* 0x000fda0000706670 */
[----:B------:R-:W-:Y:S05]  /*0100*/  @P0 EXIT ;  /* 0x000000000000094d */ /* 0x000fea0003800000 */
[----:B------:R-:W0:Y:S01]  /*0110*/  LDC.64 R4, c[0x0][0x380] ;  /* 0x0000e000ff047b82 */ /* 0x000e220000000a00 */
[----:B------:R-:W1:Y:S01]  /*0120*/  LDCU.64 UR4, c[0x0][0x358] ;  /* 0x00006b00ff0477ac */ /* 0x000e620008000a00 */
[----:B0-----:R-:W-:-:S05]  /*0130*/  IMAD.WIDE.U32 R8, R9, 0x4, R4 ;  /* 0x0000000409087825 */ /* 0x001fca00078e0004 */
[----:B-1----:R0:W5:Y:S01]  /*0140*/  LDG.E R0, desc[UR4][R8.64] ;  /* 0x0000000408007981 */ /* 0x002162000c1e1900 */
[----:B------:R-:W-:Y:S01]  /*0150*/  IMAD.IADD R2, R6, 0x1, R2 ;  /* 0x0000000106027824 */ /* 0x000fe200078e0202 */
[----:B------:R-:W-:Y:S01]  /*0160*/  LOP3.LUT R6, RZ, R6, RZ, 0x33, !PT ;  /* 0x00000006ff067212 */ /* 0x000fe200078e33ff */
[----:B------:R-:W-:Y:S03]  /*0170*/  BSSY.RECONVERGENT B0, `(.L_x_0) ;  /* 0x0000014000007945 */ /* 0x000fe60003800200 */
[----:B------:R-:W-:Y:S02]  /*0180*/  VIADDMNMX R12, R7, 0x1, R2, !PT ;  /* 0x00000001070c7846 */ /* 0x000fe40007800102 */
[C-C-:B------:R-:W-:Y:S02]  /*0190*/  IADD3 R10, PT, PT, -R11.reuse, R3, R6.reuse ;  /* 0x000000030b0a7210 */ /* 0x140fe40007ffe106 */
[----:B------:R-:W-:-:S04]  /*01a0*/  IADD3 R11, PT, PT, -R11, R12, R6 ;  /* 0x0000000c0b0b7210 */ /* 0x000fc80007ffe106 */
[----:B------:R-:W-:-:S04]  /*01b0*/  VIMNMX.U32 R10, PT, PT, R10, R11, PT ;  /* 0x0000000b0a0a7248 */ /* 0x000fc80003fe0000 */
[C---:B------:R-:W-:Y:S02]  /*01c0*/  LOP3.LUT R6, R10.reuse, 0x3, RZ, 0xc0, !PT ;  /* 0x000000030a067812 */ /* 0x040fe400078ec0ff */
[----:B------:R-:W-:Y:S02]  /*01d0*/  ISETP.GE.U32.AND P0, PT, R10, 0x3, PT ;  /* 0x000000030a00780c */ /* 0x000fe40003f06070 */
[----:B------:R-:W-:-:S13]  /*01e0*/  ISETP.NE.AND P1, PT, R6, 0x3, PT ;  /* 0x000000030600780c */ /* 0x000fda0003f25270 */
[----:B0-----:R-:W-:Y:S05]  /*01f0*/  @!P1 BRA `(.L_x_1) ;  /* 0x00000000002c9947 */ /* 0x001fea0003800000 */
[----:B------:R-:W-:-:S05]  /*0200*/  VIADD R6, R10, 0x1 ;  /* 0x000000010a067836 */ /* 0x000fca0000000000 */
[----:B------:R-:W-:-:S05]  /*0210*/  LOP3.LUT R6, R6, 0x3, RZ, 0xc0, !PT ;  /* 0x0000000306067812 */ /* 0x000fca00078ec0ff */
[----:B------:R-:W-:-:S07]  /*0220*/  IMAD.MOV R6, RZ, RZ, -R6 ;  /* 0x000000ffff067224 */ /* 0x000fce00078e0a06 */
.L_x_2:
[----:B0-----:R-:W-:-:S05]  /*0230*/  IMAD.WIDE R8, R7, 0x4, R4 ;  /* 0x0000000407087825 */ /* 0x001fca00078e0204 */
[----:B------:R-:W2:Y:S01]  /*0240*/  LDG.E R11, desc[UR4][R8.64] ;  /* 0x00000004080b7981 */ /* 0x000ea2000c1e1900 */
[----:B------:R-:W-:Y:S01]  /*0250*/  IADD3 R6, PT, PT, R6, 0x1, RZ ;  /* 0x0000000106067810 */ /* 0x000fe20007ffe0ff */
[----:B------:R-:W-:-:S03]  /*0260*/  VIADD R7, R7, 0x1 ;  /* 0x0000000107077836 */ /* 0x000fc60000000000 */
[----:B------:R-:W-:Y:S01]  /*0270*/  ISETP.NE.AND P1, PT, R6, RZ, PT ;  /* 0x000000ff0600720c */ /* 0x000fe20003f25270 */
[----:B--2--5:R-:W-:-:S05]  /*0280*/  IMAD.IADD R11, R0, 0x1, R11 ;  /* 0x00000001000b7824 */ /* 0x024fca00078e020b */
[----:B------:R0:W-:Y:S07]  /*0290*/  STG.E desc[UR4][R8.64], R11 ;  /* 0x0000000b08007986 */ /* 0x0001ee000c101904 */
[----:B------:R-:W-:Y:S05]  /*02a0*/  @P1 BRA `(.L_x_2) ;  /* 0xfffffffc00e01947 */ /* 0x000fea000383ffff */
.L_x_1:
[----:B------:R-:W-:Y:S05]  /*02b0*/  BSYNC.RECONVERGENT B0 ;  /* 0x0000000000007941 */ /* 0x000fea0003800200 */
.L_x_0:
[----:B------:R-:W-:Y:S05]  /*02c0*/  @!P0 EXIT ;  /* 0x000000000000894d */ /* 0x000fea0003800000 */
.L_x_3:
[----:B01----:R-:W-:-:S05]  /*02d0*/  IMAD.WIDE R8, R7, 0x4, R4 ;  /* 0x0000000407087825 */ /* 0x003fca00078e0204 */
[----:B------:R-:W2:Y:S04]  /*02e0*/  LDG.E R11, desc[UR4][R8.64] ;  /* 0x00000004080b7981 */ /* 0x000ea8000c1e1900 */
[----:B------:R-:W3:Y:S04]  /*02f0*/  LDG.E R13, desc[UR4][R8.64+0x4] ;  /* 0x00000404080d7981 */ /* 0x000ee8000c1e1900 */
[----:B------:R-:W4:Y:S04]  /*0300*/  LDG.E R15, desc[UR4][R8.64+0x8] ;  /* 0x00000804080f7981 */ /* 0x000f28000c1e1900 */
[----:B------:R-:W4:Y:S01]  /*0310*/  LDG.E R17, desc[UR4][R8.64+0xc] ;  /* 0x00000c0408117981 */ /* 0x000f22000c1e1900 */
[----:B------:R-:W-:-:S05]  /*0320*/  VIADD R7, R7, 0x4 ;  /* 0x0000000407077836 */ /* 0x000fca0000000000 */
[C---:B------:R-:W-:Y:S02]  /*0330*/  ISETP.GE.AND P0, PT, R7.reuse, R2, PT ;  /* 0x000000020700720c */ /* 0x040fe40003f06270 */
[----:B------:R-:W-:Y:S01]  /*0340*/  ISETP.LT.U32.AND P1, PT, R7, R3, PT ;  /* 0x000000030700720c */ /* 0x000fe20003f21070 */
[C---:B--2--5:R-:W-:Y:S02]  /*0350*/  IMAD.IADD R11, R0.reuse, 0x1, R11 ;  /* 0x00000001000b7824 */ /* 0x064fe400078e020b */
[----:B---3--:R-:W-:-:S03]  /*0360*/  IMAD.IADD R13, R0, 0x1, R13 ;  /* 0x00000001000d7824 */ /* 0x008fc600078e020d */
[----:B------:R1:W-:Y:S01]  /*0370*/  STG.E desc[UR4][R8.64], R11 ;  /* 0x0000000b08007986 */ /* 0x0003e2000c101904 */
[----:B----4-:R-:W-:-:S03]  /*0380*/  IADD3 R15, PT, PT, R0, R15, RZ ;  /* 0x0000000f000f7210 */ /* 0x010fc60007ffe0ff */
[----:B------:R1:W-:Y:S01]  /*0390*/  STG.E desc[UR4][R8.64+0x4], R13 ;  /* 0x0000040d08007986 */ /* 0x0003e2000c101904 */
[----:B------:R-:W-:-:S03]  /*03a0*/  IMAD.IADD R17, R0, 0x1, R17 ;  /* 0x0000000100117824 */ /* 0x000fc600078e0211 */
[----:B------:R1:W-:Y:S04]  /*03b0*/  STG.E desc[UR4][R8.64+0x8], R15 ;  /* 0x0000080f08007986 */ /* 0x0003e8000c101904 */
[----:B------:R1:W-:Y:S01]  /*03c0*/  STG.E desc[UR4][R8.64+0xc], R17 ;  /* 0x00000c1108007986 */ /* 0x0003e2000c101904 */
[----:B------:R-:W-:Y:S05]  /*03d0*/  @!P0 BRA P1, `(.L_x_3) ;  /* 0xfffffffc00bc8947 */ /* 0x000fea000083ffff */
[----:B------:R-:W-:Y:S05]  /*03e0*/  EXIT ;  /* 0x000000000000794d */ /* 0x000fea0003800000 */
.L_x_4:
[----:B------:R-:W-:-:S00]  /*03f0*/  BRA `(.L_x_4) ;  /* 0xfffffffc00fc7947 */ /* 0x000fc0000383ffff */
[----:B------:R-:W-:-:S00]  /*0400*/  NOP ;  /* 0x0000000000007918 */ /* 0x000fc00000000000 */
[----:B------:R-:W-:-:S00]  /*0410*/  NOP ;  /* 0x0000000000007918 */ /* 0x000fc00000000000 */
[----:B------:R-:W-:-:S00]  /*0420*/  NOP ;  /* 0x0000000000007918 */ /* 0x000fc00000000000 */
[----:B------:R-:W-:-:S00]  /*0430*/  NOP ;  /* 0x0000000000007918 */ /* 0x000fc00000000000 */
[----:B------:R-:W-:-:S00]  /*0440*/  NOP ;  /* 0x0000000000007918 */ /* 0x000fc00000000000 */
[----:B------:R-:W-:-:S00]  /*0450*/  NOP ;  /* 0x0000000000007918 */ /* 0x000fc00000000000 */
[----:B------:R-:W-:-:S00]  /*0460*/  NOP ;  /* 0x0000000000007918 */ /* 0x000fc00000000000 */
[----:B------:R-:W-:-:S00]  /*0470*/  NOP ;  /* 0x0000000000007918 */ /* 0x000fc00000000000 */
.L_x_56:


//--------------------- .text._Z22serialsum_accrossblockPjiji --------------------------
	.section	.text._Z22serialsum_accrossblockPjiji,"ax",@progbits
	.align	128
        .global         _Z22serialsum_accrossblockPjiji
        .type           _Z22serialsum_accrossblockPjiji,@function
        .size           _Z22serialsum_accrossblockPjiji,(.L_x_57 - _Z22serialsum_accrossblockPjiji)
        .other          _Z22serialsum_accrossblockPjiji,@"STO_CUDA_ENTRY STV_DEFAULT"
_Z22serialsum_accrossblockPjiji:
.text._Z22serialsum_accrossblockPjiji:
[----:B------:R-:W-:Y:S08]  /*0000*/  LDC R1, c[0x0][0x37c] ;  /* 0x0000df00ff017b82 */ /* 0x000ff00000000800 */
[----:B------:R-:W0:Y:S01]  /*0010*/  LDC.64 R12, c[0x0][0x388] ;  /* 0x0000e200ff0c7b82 */ /* 0x000e220000000a00 */
[----:B------:R-:W0:Y:S02]  /*0020*/  LDCU UR4, c[0x0][0x390] ;  /* 0x00007200ff0477ac */ /* 0x000e240008000800 */
[----:B0-----:R-:W-:-:S05]  /*0030*/  IMAD R0, R12, UR4, RZ ;  /* 0x000000040c007c24 */ /* 0x001fca000f8e02ff */
[----:B------:R-:W-:-:S04]  /*0040*/  SHF.L.U32 R2, R0, 0x1, RZ ;  /* 0x0000000100027819 */ /* 0x000fc800000006ff */
[----:B------:R-:W-:-:S13]  /*0050*/  ISETP.GE.U32.AND P0, PT, R2, R13, PT ;  /* 0x0000000d0200720c */ /* 0x000fda0003f06070 */
[----:B------:R-:W-:Y:S05]  /*0060*/  @P0 EXIT ;  /* 0x000000000000094d */ /* 0x000fea0003800000 */
[----:B------:R-:W0:Y:S01]  /*0070*/  LDC.64 R6, c[0x0][0x380] ;  /* 0x0000e000ff067b82 */ /* 0x000e220000000a00 */
[----:B------:R-:W-:Y:S01]  /*0080*/  MOV R9, R2 ;  /* 0x0000000200097202 */ /* 0x000fe20000000f00 */
[----:B------:R-:W1:Y:S01]  /*0090*/  LDCU.64 UR4, c[0x0][0x358] ;  /* 0x00006b00ff0477ac */ /* 0x000e620008000a00 */
[----:B------:R-:W-:-:S05]  /*00a0*/  NOP ;  /* 0x0000000000007918 */ /* 0x000fca0000000000 */
.L_x_5:
[C---:B------:R-:W-:Y:S02]  /*00b0*/  IMAD.IADD R3, R9.reuse, 0x1, -R0 ;  /* 0x0000000109037824 */ /* 0x040fe400078e0a00 */
[----:B0-2---:R-:W-:-:S04]  /*00c0*/  IMAD.WIDE.U32 R4, R9, 0x4, R6 ;  /* 0x0000000409047825 */ /* 0x005fc800078e0006 */
[----:B------:R-:W-:Y:S01]  /*00d0*/  IMAD.WIDE.U32 R2, R3, 0x4, R6 ;  /* 0x0000000403027825 */ /* 0x000fe200078e0006 */
[----:B-1----:R-:W2:Y:S05]  /*00e0*/  LDG.E R11, desc[UR4][R4.64] ;  /* 0x00000004040b7981 */ /* 0x002eaa000c1e1900 */
[----:B------:R-:W2:Y:S01]  /*00f0*/  LDG.E R2, desc[UR4][R2.64] ;  /* 0x0000000402027981 */ /* 0x000ea2000c1e1900 */
[----:B------:R-:W-:-:S05]  /*0100*/  IMAD.IADD R9, R0, 0x1, R9 ;  /* 0x0000000100097824 */ /* 0x000fca00078e0209 */
[----:B------:R-:W-:Y:S02]  /*0110*/  ISETP.GE.U32.AND P0, PT, R9, R13, PT ;  /* 0x0000000d0900720c */ /* 0x000fe40003f06070 */
[----:B--2---:R-:W-:-:S05]  /*0120*/  IADD3 R11, PT, PT, R2, R11, RZ ;  /* 0x0000000b020b7210 */ /* 0x004fca0007ffe0ff */
[----:B------:R2:W-:Y:S06]  /*0130*/  STG.E desc[UR4][R4.64], R11 ;  /* 0x0000000b04007986 */ /* 0x0005ec000c101904 */
[----:B------:R-:W-:Y:S05]  /*0140*/  @!P0 BRA `(.L_x_5) ;  /* 0xfffffffc00d88947 */ /* 0x000fea000383ffff */
[----:B------:R-:W-:Y:S05]  /*0150*/  EXIT ;  /* 0x000000000000794d */ /* 0x000fea0003800000 */
.L_x_6:
        /* <DEDUP_REMOVED lines=10> */
.L_x_57:


//--------------------- .text._Z11mergethreadPjij --------------------------
	.section	.text._Z11mergethreadPjij,"ax",@progbits
	.align	128
        .global         _Z11mergethreadPjij
        .type           _Z11mergethreadPjij,@function
        .size           _Z11mergethreadPjij,(.L_x_58 - _Z11mergethreadPjij)
        .other          _Z11mergethreadPjij,@"STO_CUDA_ENTRY STV_DEFAULT"
_Z11mergethreadPjij:
.text._Z11mergethreadPjij:
[----:B------:R-:W-:Y:S01]  /*0000*/  LDC R1, c[0x0][0x37c] ;  /* 0x0000df00ff017b82 */ /* 0x000fe20000000800 */
[----:B------:R-:W0:Y:S02]  /*0010*/  S2R R3, SR_TID.X ;  /* 0x0000000000037919 */ /* 0x000e240000002100 */
[----:B0-----:R-:W-:-:S13]  /*0020*/  ISETP.NE.AND P0, PT, R3, RZ, PT ;  /* 0x000000ff0300720c */ /* 0x001fda0003f05270 */
[----:B------:R-:W-:Y:S05]  /*0030*/  @!P0 EXIT ;  /* 0x000000000000894d */ /* 0x000fea0003800000 */
[----:B------:R-:W0:Y:S01]  /*0040*/  S2R R0, SR_CTAID.X ;  /* 0x0000000000007919 */ /* 0x000e220000002500 */
[----:B------:R-:W1:Y:S01]  /*0050*/  LDC.64 R4, c[0x0][0x388] ;  /* 0x0000e200ff047b82 */ /* 0x000e620000000a00 */
[----:B------:R-:W0:Y:S02]  /*0060*/  LDCU UR4, c[0x0][0x360] ;  /* 0x00006c00ff0477ac */ /* 0x000e240008000800 */
[----:B0-----:R-:W-:-:S04]  /*0070*/  IMAD R3, R0, UR4, R3 ;  /* 0x0000000400037c24 */ /* 0x001fc8000f8e0203 */
[----:B-1----:R-:W-:-:S04]  /*0080*/  IMAD R9, R3, R4, RZ ;  /* 0x0000000403097224 */ /* 0x002fc800078e02ff */
[C---:B------:R-:W-:Y:S01]  /*0090*/  VIADD R3, R9.reuse, 0x1 ;  /* 0x0000000109037836 */ /* 0x040fe20000000000 */
[----:B------:R-:W-:-:S04]  /*00a0*/  VIADDMNMX.U32 R0, R9, R4, R5, PT ;  /* 0x0000000409007246 */ /* 0x000fc80003800005 */
[----:B------:R-:W-:-:S13]  /*00b0*/  ISETP.GT.U32.AND P0, PT, R0, R3, PT ;  /* 0x000000030000720c */ /* 0x000fda0003f04070 */
[----:B------:R-:W-:Y:S05]  /*00c0*/  @!P0 EXIT ;  /* 0x000000000000894d */ /* 0x000fea0003800000 */
[----:B------:R-:W0:Y:S01]  /*00d0*/  LDC.64 R4, c[0x0][0x380] ;  /* 0x0000e000ff047b82 */ /* 0x000e220000000a00 */
[----:B------:R-:W1:Y:S01]  /*00e0*/  LDCU.64 UR4, c[0x0][0x358] ;  /* 0x00006b00ff0477ac */ /* 0x000e620008000a00 */
[----:B0-----:R-:W-:-:S05]  /*00f0*/  IMAD.WIDE.U32 R6, R9, 0x4, R4 ;  /* 0x0000000409067825 */ /* 0x001fca00078e0004 */
[----:B-1----:R0:W5:Y:S01]  /*0100*/  LDG.E R2, desc[UR4][R6.64] ;  /* 0x0000000406027981 */ /* 0x002162000c1e1900 */
[----:B------:R-:W-:Y:S01]  /*0110*/  VIADDMNMX.U32 R8, R9, 0x2, R0, !PT ;  /* 0x0000000209087846 */ /* 0x000fe20007800000 */
[----:B------:R-:W-:Y:S01]  /*0120*/  BSSY.RECONVERGENT B0, `(.L_x_7) ;  /* 0x0000018000007945 */ /* 0x000fe20003800200 */
[----:B------:R-:W-:-:S05]  /*0130*/  LOP3.LUT R11, RZ, R9, RZ, 0x33, !PT ;  /* 0x00000009ff0b7212 */ /* 0x000fca00078e33ff */
[----:B------:R-:W-:-:S05]  /*0140*/  IMAD.IADD R11, R8, 0x1, R11 ;  /* 0x00000001080b7824 */ /* 0x000fca00078e020b */
[----:B------:R-:W-:-:S13]  /*0150*/  LOP3.LUT P0, R11, R11, 0x3, RZ, 0xc0, !PT ;  /* 0x000000030b0b7812 */ /* 0x000fda000780c0ff */
[----:B0-----:R-:W-:Y:S05]  /*0160*/  @!P0 BRA `(.L_x_8) ;  /* 0x00000000004c8947 */ /* 0x001fea0003800000 */
[----:B------:R-:W-:Y:S01]  /*0170*/  IMAD.WIDE.U32 R6, R3, 0x4, R4 ;  /* 0x0000000403067825 */ /* 0x000fe200078e0004 */
[----:B------:R-:W-:Y:S01]  /*0180*/  BSSY.RECONVERGENT B1, `(.L_x_9) ;  /* 0x0000010000017945 */ /* 0x000fe20003800200 */
[----:B------:R-:W-:Y:S02]  /*0190*/  IADD3 R11, PT, PT, -R11, RZ, RZ ;  /* 0x000000ff0b0b7210 */ /* 0x000fe40007ffe1ff */
[----:B------:R-:W-:Y:S01]  /*01a0*/  IMAD.MOV.U32 R10, RZ, RZ, R6 ;  /* 0x000000ffff0a7224 */ /* 0x000fe200078e0006 */
[----:B------:R-:W-:Y:S01]  /*01b0*/  MOV R3, R9 ;  /* 0x0000000900037202 */ /* 0x000fe20000000f00 */
[----:B------:R-:W-:-:S07]  /*01c0*/  IMAD.MOV.U32 R15, RZ, RZ, R7 ;  /* 0x000000ffff0f7224 */ /* 0x000fce00078e0007 */
.L_x_10:
[----:B0-----:R-:W-:Y:S02]  /*01d0*/  IMAD.MOV.U32 R6, RZ, RZ, R10 ;  /* 0x000000ffff067224 */ /* 0x001fe400078e000a */
[----:B------:R-:W-:-:S05]  /*01e0*/  IMAD.MOV.U32 R7, RZ, RZ, R15 ;  /* 0x000000ffff077224 */ /* 0x000fca00078e000f */
[----:B------:R-:W2:Y:S01]  /*01f0*/  LDG.E R13, desc[UR4][R6.64] ;  /* 0x00000004060d7981 */ /* 0x000ea2000c1e1900 */
[----:B------:R-:W-:Y:S01]  /*0200*/  VIADD R11, R11, 0x1 ;  /* 0x000000010b0b7836 */ /* 0x000fe20000000000 */
[----:B------:R-:W-:Y:S02]  /*0210*/  IADD3 R10, P1, PT, R6, 0x4, RZ ;  /* 0x00000004060a7810 */ /* 0x000fe40007f3e0ff */
[----:B------:R-:W-:Y:S02]  /*0220*/  IADD3 R3, PT, PT, R3, 0x1, RZ ;  /* 0x0000000103037810 */ /* 0x000fe40007ffe0ff */
[----:B------:R-:W-:Y:S01]  /*0230*/  ISETP.NE.AND P0, PT, R11, RZ, PT ;  /* 0x000000ff0b00720c */ /* 0x000fe20003f05270 */
[----:B------:R-:W-:Y:S01]  /*0240*/  IMAD.X R15, RZ, RZ, R7, P1 ;  /* 0x000000ffff0f7224 */ /* 0x000fe200008e0607 */
[----:B--2--5:R-:W-:-:S05]  /*0250*/  IADD3 R13, PT, PT, R2, R13, RZ ;  /* 0x0000000d020d7210 */ /* 0x024fca0007ffe0ff */
[----:B------:R0:W-:Y:S06]  /*0260*/  STG.E desc[UR4][R6.64], R13 ;  /* 0x0000000d06007986 */ /* 0x0001ec000c101904 */
[----:B------:R-:W-:Y:S05]  /*0270*/  @P0 BRA `(.L_x_10) ;  /* 0xfffffffc00d40947 */ /* 0x000fea000383ffff */
[----:B------:R-:W-:Y:S05]  /*0280*/  BSYNC.RECONVERGENT B1 ;  /* 0x0000000000017941 */ /* 0x000fea0003800200 */
.L_x_9:
[----:B------:R-:W-:-:S07]  /*0290*/  VIADD R3, R3, 0x1 ;  /* 0x0000000103037836 */ /* 0x000fce0000000000 */
.L_x_8:
[----:B------:R-:W-:Y:S05]  /*02a0*/  BSYNC.RECONVERGENT B0 ;  /* 0x0000000000007941 */ /* 0x000fea0003800200 */
.L_x_7:
[----:B------:R-:W-:-:S04]  /*02b0*/  IADD3 R8, PT, PT, -R9, -0x2, R8 ;  /* 0xfffffffe09087810 */ /* 0x000fc80007ffe108 */
[----:B------:R-:W-:-:S13]  /*02c0*/  ISETP.GE.U32.AND P0, PT, R8, 0x3, PT ;  /* 0x000000030800780c */ /* 0x000fda0003f06070 */
[----:B------:R-:W-:Y:S05]  /*02d0*/  @!P0 EXIT ;  /* 0x000000000000894d */ /* 0x000fea0003800000 */
[C---:B------:R-:W-:Y:S01]  /*02e0*/  IMAD.WIDE.U32 R4, R3.reuse, 0x4, R4 ;  /* 0x0000000403047825 */ /* 0x040fe200078e0004 */
[----:B------:R-:W-:Y:S02]  /*02f0*/  ISETP.GE.U32.AND P2, PT, R3, R0, PT ;  /* 0x000000000300720c */ /* 0x000fe40003f46070 */
[----:B------:R-:W-:-:S05]  /*0300*/  IADD3 R4, P0, PT, R4, 0x8, RZ ;  /* 0x0000000804047810 */ /* 0x000fca0007f1e0ff */
[----:B------:R-:W-:-:S06]  /*0310*/  IMAD.X R5, RZ, RZ, R5, P0 ;  /* 0x000000ffff057224 */ /* 0x000fcc00000e0605 */
[----:B0-----:R-:W2:Y:S04]  /*0320*/  @P2 LDG.E R7, desc[UR4][R4.64+-0x8] ;  /* 0xfffff80404072981 */ /* 0x001ea8000c1e1900 */
[----:B------:R-:W3:Y:S04]  /*0330*/  @P2 LDG.E R9, desc[UR4][R4.64+-0x4] ;  /* 0xfffffc0404092981 */ /* 0x000ee8000c1e1900 */
[----:B------:R-:W4:Y:S04]  /*0340*/  @P2 LDG.E R11, desc[UR4][R4.64] ;  /* 0x00000004040b2981 */ /* 0x000f28000c1e1900 */
[----:B------:R-:W4:Y:S01]  /*0350*/  @P2 LDG.E R13, desc[UR4][R4.64+0x4] ;  /* 0x00000404040d2981 */ /* 0x000f22000c1e1900 */
[----:B------:R-:W-:Y:S01]  /*0360*/  @P2 IADD3 R3, PT, PT, R3, 0x4, RZ ;  /* 0x0000000403032810 */ /* 0x000fe20007ffe0ff */
[----:B------:R-:W-:Y:S03]  /*0370*/  BSSY.RECONVERGENT B0, `(.L_x_11) ;  /* 0x000004b000007945 */ /* 0x000fe60003800200 */
[C---:B------:R-:W-:Y:S01]  /*0380*/  ISETP.GT.U32.AND P1, PT, R0.reuse, R3, PT ;  /* 0x000000030000720c */ /* 0x040fe20003f24070 */
[----:B------:R-:W-:-:S05]  /*0390*/  IMAD.IADD R6, R0, 0x1, -R3 ;  /* 0x0000000100067824 */ /* 0x000fca00078e0a03 */
[----:B------:R-:W-:Y:S02]  /*03a0*/  ISETP.LE.U32.OR P1, PT, R6, 0xc, !P1 ;  /* 0x0000000c0600780c */ /* 0x000fe40004f23470 */
[----:B------:R-:W-:-:S04]  /*03b0*/  @P2 IADD3 R6, P0, PT, R4, 0x10, RZ ;  /* 0x0000001004062810 */ /* 0x000fc80007f1e0ff */
[----:B------:R-:W-:Y:S02]  /*03c0*/  @P2 IADD3.X R15, PT, PT, RZ, R5, RZ, P0, !PT ;  /* 0x00000005ff0f2210 */ /* 0x000fe400007fe4ff */
[----:B------:R-:W-:Y:S01]  /*03d0*/  PLOP3.LUT P0, PT, P2, PT, PT, 0x8, 0x80 ;  /* 0x000000000080781c */ /* 0x000fe2000170e170 */
[C---:B--2--5:R-:W-:Y:S01]  /*03e0*/  @P2 IMAD.IADD R7, R2.reuse, 0x1, R7 ;  /* 0x0000000102072824 */ /* 0x064fe200078e0207 */
[----:B---3--:R-:W-:-:S04]  /*03f0*/  @P2 IADD3 R9, PT, PT, R2, R9, RZ ;  /* 0x0000000902092210 */ /* 0x008fc80007ffe0ff */
[----:B------:R-:W-:Y:S01]  /*0400*/  @P2 STG.E desc[UR4][R4.64+-0x8], R7 ;  /* 0xfffff80704002986 */ /* 0x000fe2000c101904 */
[----:B----4-:R-:W-:-:S03]  /*0410*/  @P2 IMAD.IADD R11, R2, 0x1, R11 ;  /* 0x00000001020b2824 */ /* 0x010fc600078e020b */
[----:B------:R-:W-:Y:S01]  /*0420*/  @P2 STG.E desc[UR4][R4.64+-0x4], R9 ;  /* 0xfffffc0904002986 */ /* 0x000fe2000c101904 */
[----:B------:R-:W-:-:S03]  /*0430*/  @P2 IMAD.IADD R13, R2, 0x1, R13 ;  /* 0x00000001020d2824 */ /* 0x000fc600078e020d */
[----:B------:R-:W-:Y:S04]  /*0440*/  @P2 STG.E desc[UR4][R4.64], R11 ;  /* 0x0000000b04002986 */ /* 0x000fe8000c101904 */
[----:B------:R0:W-:Y:S02]  /*0450*/  @P2 STG.E desc[UR4][R4.64+0x4], R13 ;  /* 0x0000040d04002986 */ /* 0x0001e4000c101904 */
[----:B0-----:R-:W-:Y:S02]  /*0460*/  @P2 IMAD.MOV.U32 R4, RZ, RZ, R6 ;  /* 0x000000ffff042224 */ /* 0x001fe400078e0006 */
[----:B------:R-:W-:Y:S01]  /*0470*/  @P2 IMAD.MOV.U32 R5, RZ, RZ, R15 ;  /* 0x000000ffff052224 */ /* 0x000fe200078e000f */
[----:B------:R-:W-:Y:S06]  /*0480*/  @P1 BRA `(.L_x_12) ;  /* 0x0000000000e41947 */ /* 0x000fec0003800000 */
[----:B------:R-:W-:Y:S02]  /*0490*/  PLOP3.LUT P0, PT, PT, PT, PT, 0x8, 0x80 ;  /* 0x000000000080781c */ /* 0x000fe40003f0e170 */
[----:B------:R-:W-:-:S11]  /*04a0*/  IADD3 R6, PT, PT, R0, -0xc, RZ ;  /* 0xfffffff400067810 */ /* 0x000fd60007ffe0ff */
.L_x_13:
[----:B------:R-:W2:Y:S04]  /*04b0*/  LDG.E R8, desc[UR4][R4.64+0x8] ;  /* 0x0000080404087981 */ /* 0x000ea8000c1e1900 */
[----:B------:R-:W3:Y:S04]  /*04c0*/  LDG.E R23, desc[UR4][R4.64+-0x8] ;  /* 0xfffff80404177981 */ /* 0x000ee8000c1e1900 */
[----:B------:R-:W4:Y:S04]  /*04d0*/  LDG.E R17, desc[UR4][R4.64+0x20] ;  /* 0x0000200404117981 */ /* 0x000f28000c1e1900 */
[----:B------:R-:W5:Y:S04]  /*04e0*/  LDG.E R25, desc[UR4][R4.64+-0x4] ;  /* 0xfffffc0404197981 */ /* 0x000f68000c1e1900 */
        /* <DEDUP_REMOVED lines=11> */
[----:B------:R-:W5:Y:S01]  /*05a0*/  LDG.E R9, desc[UR4][R4.64+0x34] ;  /* 0x0000340404097981 */ /* 0x000f62000c1e1900 */
[----:B------:R-:W-:-:S05]  /*05b0*/  VIADD R3, R3, 0x10 ;  /* 0x0000001003037836 */ /* 0x000fca0000000000 */
[----:B------:R-:W-:Y:S01]  /*05c0*/  ISETP.GE.U32.AND P1, PT, R3, R6, PT ;  /* 0x000000060300720c */ /* 0x000fe20003f26070 */
[C---:B--2---:R-:W-:Y:S02]  /*05d0*/  IMAD.IADD R8, R2.reuse, 0x1, R8 ;  /* 0x0000000102087824 */ /* 0x044fe400078e0208 */
[----:B---3--:R-:W-:-:S03]  /*05e0*/  IMAD.IADD R23, R2, 0x1, R23 ;  /* 0x0000000102177824 */ /* 0x008fc600078e0217 */
[----:B------:R0:W-:Y:S01]  /*05f0*/  STG.E desc[UR4][R4.64+0x8], R8 ;  /* 0x0000080804007986 */ /* 0x0001e2000c101904 */
[----:B----4-:R-:W-:-:S03]  /*0600*/  IMAD.IADD R17, R2, 0x1, R17 ;  /* 0x0000000102117824 */ /* 0x010fc600078e0211 */
[----:B------:R-:W-:Y:S01]  /*0610*/  STG.E desc[UR4][R4.64+-0x8], R23 ;  /* 0xfffff81704007986 */ /* 0x000fe2000c101904 */
[----:B-----5:R-:W-:-:S03]  /*0620*/  IMAD.IADD R25, R2, 0x1, R25 ;  /* 0x0000000102197824 */ /* 0x020fc600078e0219 */
[----:B------:R1:W-:Y:S01]  /*0630*/  STG.E desc[UR4][R4.64+0x20], R17 ;  /* 0x0000201104007986 */ /* 0x0003e2000c101904 */
[----:B0-----:R-:W-:Y:S02]  /*0640*/  IADD3 R8, P2, PT, R4, 0x40, RZ ;  /* 0x0000004004087810 */ /* 0x001fe40007f5e0ff */
[C---:B------:R-:W-:Y:S01]  /*0650*/  IADD3 R27, PT, PT, R2.reuse, R27, RZ ;  /* 0x0000001b021b7210 */ /* 0x040fe20007ffe0ff */
[C---:B------:R-:W-:Y:S01]  /*0660*/  IMAD.IADD R29, R2.reuse, 0x1, R29 ;  /* 0x00000001021d7824 */ /* 0x040fe200078e021d */
[C---:B------:R-:W-:Y:S02]  /*0670*/  IADD3 R10, PT, PT, R2.reuse, R10, RZ ;  /* 0x0000000a020a7210 */ /* 0x040fe40007ffe0ff */
[----:B-1----:R-:W-:Y:S01]  /*0680*/  IADD3.X R17, PT, PT, RZ, R5, RZ, P2, !PT ;  /* 0x00000005ff117210 */ /* 0x002fe200017fe4ff */
[C---:B------:R-:W-:Y:S02]  /*0690*/  IMAD.IADD R23, R2.reuse, 0x1, R12 ;  /* 0x0000000102177824 */ /* 0x040fe400078e020c */
[C---:B------:R-:W-:Y:S01]  /*06a0*/  IMAD.IADD R14, R2.reuse, 0x1, R14 ;  /* 0x00000001020e7824 */ /* 0x040fe200078e020e */
[C---:B------:R-:W-:Y:S01]  /*06b0*/  IADD3 R21, PT, PT, R2.reuse, R21, RZ ;  /* 0x0000001502157210 */ /* 0x040fe20007ffe0ff */
[C---:B------:R-:W-:Y:S01]  /*06c0*/  IMAD.IADD R19, R2.reuse, 0x1, R19 ;  /* 0x0000000102137824 */ /* 0x040fe200078e0213 */
[C---:B------:R-:W-:Y:S01]  /*06d0*/  IADD3 R15, PT, PT, R2.reuse, R15, RZ ;  /* 0x0000000f020f7210 */ /* 0x040fe20007ffe0ff */
[----:B------:R-:W-:-:S02]  /*06e0*/  IMAD.IADD R7, R2, 0x1, R7 ;  /* 0x0000000102077824 */ /* 0x000fc400078e0207 */
[C---:B------:R-:W-:Y:S01]  /*06f0*/  IMAD.IADD R13, R2.reuse, 0x1, R13 ;  /* 0x00000001020d7824 */ /* 0x040fe200078e020d */
[C---:B------:R-:W-:Y:S01]  /*0700*/  IADD3 R11, PT, PT, R2.reuse, R11, RZ ;  /* 0x0000000b020b7210 */ /* 0x040fe20007ffe0ff */
[----:B------:R-:W-:Y:S01]  /*0710*/  IMAD.IADD R9, R2, 0x1, R9 ;  /* 0x0000000102097824 */ /* 0x000fe200078e0209 */
[----:B------:R-:W-:Y:S04]  /*0720*/  STG.E desc[UR4][R4.64+-0x4], R25 ;  /* 0xfffffc1904007986 */ /* 0x000fe8000c101904 */
        /* <DEDUP_REMOVED lines=11> */
[----:B------:R0:W-:Y:S02]  /*07e0*/  STG.E desc[UR4][R4.64+0x34], R9 ;  /* 0x0000340904007986 */ /* 0x0001e4000c101904 */
[----:B0-----:R-:W-:-:S02]  /*07f0*/  IMAD.MOV.U32 R4, RZ, RZ, R8 ;  /* 0x000000ffff047224 */ /* 0x001fc400078e0008 */
[----:B------:R-:W-:Y:S01]  /*0800*/  IMAD.MOV.U32 R5, RZ, RZ, R17 ;  /* 0x000000ffff057224 */ /* 0x000fe200078e0011 */
[----:B------:R-:W-:Y:S06]  /*0810*/  @!P1 BRA `(.L_x_13) ;  /* 0xfffffffc00249947 */ /* 0x000fec000383ffff */
.L_x_12:
[----:B------:R-:W-:Y:S05]  /*0820*/  BSYNC.RECONVERGENT B0 ;  /* 0x0000000000007941 */ /* 0x000fea0003800200 */
.L_x_11:
[CC--:B------:R-:W-:Y:S01]  /*0830*/  ISETP.GT.U32.AND P1, PT, R0.reuse, R3.reuse, PT ;  /* 0x000000030000720c */ /* 0x0c0fe20003f24070 */
[----:B------:R-:W-:Y:S01]  /*0840*/  BSSY.RECONVERGENT B0, `(.L_x_14) ;  /* 0x0000022000007945 */ /* 0x000fe20003800200 */
[----:B------:R-:W-:-:S04]  /*0850*/  IADD3 R6, PT, PT, R0, -R3, RZ ;  /* 0x8000000300067210 */ /* 0x000fc80007ffe0ff */
[----:B------:R-:W-:-:S13]  /*0860*/  ISETP.LE.U32.OR P1, PT, R6, 0x4, !P1 ;  /* 0x000000040600780c */ /* 0x000fda0004f23470 */
[----:B------:R-:W-:Y:S05]  /*0870*/  @P1 BRA `(.L_x_15) ;  /* 0x0000000000781947 */ /* 0x000fea0003800000 */
[----:B------:R-:W2:Y:S04]  /*0880*/  LDG.E R7, desc[UR4][R4.64+-0x8] ;  /* 0xfffff80404077981 */ /* 0x000ea8000c1e1900 */
[----:B------:R-:W3:Y:S04]  /*0890*/  LDG.E R9, desc[UR4][R4.64+-0x4] ;  /* 0xfffffc0404097981 */ /* 0x000ee8000c1e1900 */
[----:B------:R-:W4:Y:S04]  /*08a0*/  LDG.E R11, desc[UR4][R4.64] ;  /* 0x00000004040b7981 */ /* 0x000f28000c1e1900 */
[----:B------:R-:W5:Y:S04]  /*08b0*/  LDG.E R13, desc[UR4][R4.64+0x4] ;  /* 0x00000404040d7981 */ /* 0x000f68000c1e1900 */
[----:B------:R-:W5:Y:S04]  /*08c0*/  LDG.E R15, desc[UR4][R4.64+0x8] ;  /* 0x00000804040f7981 */ /* 0x000f68000c1e1900 */
[----:B------:R-:W5:Y:S04]  /*08d0*/  LDG.E R17, desc[UR4][R4.64+0xc] ;  /* 0x00000c0404117981 */ /* 0x000f68000c1e1900 */
[----:B------:R-:W5:Y:S04]  /*08e0*/  LDG.E R19, desc[UR4][R4.64+0x10] ;  /* 0x0000100404137981 */ /* 0x000f68000c1e1900 */
[----:B------:R-:W5:Y:S01]  /*08f0*/  LDG.E R21, desc[UR4][R4.64+0x14] ;  /* 0x0000140404157981 */ /* 0x000f62000c1e1900 */
[----:B------:R-:W-:-:S02]  /*0900*/  IADD3 R6, P1, PT, R4, 0x20, RZ ;  /* 0x0000002004067810 */ /* 0x000fc40007f3e0ff */
[----:B------:R-:W-:Y:S02]  /*0910*/  PLOP3.LUT P0, PT, PT, PT, PT, 0x8, 0x80 ;  /* 0x000000000080781c */ /* 0x000fe40003f0e170 */
[----:B------:R-:W-:Y:S01]  /*0920*/  IADD3 R3, PT, PT, R3, 0x8, RZ ;  /* 0x0000000803037810 */ /* 0x000fe20007ffe0ff */
[C---:B--2---:R-:W-:Y:S02]  /*0930*/  IMAD.IADD R7, R2.reuse, 0x1, R7 ;  /* 0x0000000102077824 */ /* 0x044fe400078e0207 */
[----:B---3--:R-:W-:-:S03]  /*0940*/  IMAD.IADD R9, R2, 0x1, R9 ;  /* 0x0000000102097824 */ /* 0x008fc600078e0209 */
[----:B------:R0:W-:Y:S01]  /*0950*/  STG.E desc[UR4][R4.64+-0x8], R7 ;  /* 0xfffff80704007986 */ /* 0x0001e2000c101904 */
[----:B----4-:R-:W-:-:S03]  /*0960*/  IADD3 R11, PT, PT, R2, R11, RZ ;  /* 0x0000000b020b7210 */ /* 0x010fc60007ffe0ff */
[----:B------:R-:W-:Y:S01]  /*0970*/  STG.E desc[UR4][R4.64+-0x4], R9 ;  /* 0xfffffc0904007986 */ /* 0x000fe2000c101904 */
[----:B-----5:R-:W-:-:S03]  /*0980*/  IMAD.IADD R13, R2, 0x1, R13 ;  /* 0x00000001020d7824 */ /* 0x020fc600078e020d */
[----:B------:R-:W-:Y:S01]  /*0990*/  STG.E desc[UR4][R4.64], R11 ;  /* 0x0000000b04007986 */ /* 0x000fe2000c101904 */
[----:B------:R-:W-:-:S03]  /*09a0*/  IMAD.IADD R15, R2, 0x1, R15 ;  /* 0x00000001020f7824 */ /* 0x000fc600078e020f */
[----:B------:R-:W-:Y:S01]  /*09b0*/  STG.E desc[UR4][R4.64+0x4], R13 ;  /* 0x0000040d04007986 */ /* 0x000fe2000c101904 */
[----:B0-----:R-:W-:Y:S01]  /*09c0*/  IMAD.X R7, RZ, RZ, R5, P1 ;  /* 0x000000ffff077224 */ /* 0x001fe200008e0605 */
[C---:B------:R-:W-:Y:S02]  /*09d0*/  IADD3 R17, PT, PT, R2.reuse, R17, RZ ;  /* 0x0000001102117210 */ /* 0x040fe40007ffe0ff */
[----:B------:R-:W-:Y:S01]  /*09e0*/  STG.E desc[UR4][R4.64+0x8], R15 ;  /* 0x0000080f04007986 */ /* 0x000fe2000c101904 */
[----:B------:R-:W-:-:S03]  /*09f0*/  IMAD.IADD R19, R2, 0x1, R19 ;  /* 0x0000000102137824 */ /* 0x000fc600078e0213 */
[----:B------:R-:W-:Y:S01]  /*0a00*/  STG.E desc[UR4][R4.64+0xc], R17 ;  /* 0x00000c1104007986 */ /* 0x000fe2000c101904 */
[----:B------:R-:W-:-:S03]  /*0a10*/  IADD3 R21, PT, PT, R2, R21, RZ ;  /* 0x0000001502157210 */ /* 0x000fc60007ffe0ff */
[----:B------:R-:W-:Y:S04]  /*0a20*/  STG.E desc[UR4][R4.64+0x10], R19 ;  /* 0x0000101304007986 */ /* 0x000fe8000c101904 */
[----:B------:R0:W-:Y:S02]  /*0a30*/  STG.E desc[UR4][R4.64+0x14], R21 ;  /* 0x0000141504007986 */ /* 0x0001e4000c101904 */
[----:B0-----:R-:W-:Y:S01]  /*0a40*/  IMAD.MOV.U32 R4, RZ, RZ, R6 ;  /* 0x000000ffff047224 */ /* 0x001fe200078e0006 */
[----:B------:R-:W-:-:S07]  /*0a50*/  MOV R5, R7 ;  /* 0x0000000700057202 */ /* 0x000fce0000000f00 */
.L_x_15:
[----:B------:R-:W-:Y:S05]  /*0a60*/  BSYNC.RECONVERGENT B0 ;  /* 0x0000000000007941 */ /* 0x000fea0003800200 */
.L_x_14:
[----:B------:R-:W-:-:S13]  /*0a70*/  ISETP.LT.U32.OR P0, PT, R3, R0, P0 ;  /* 0x000000000300720c */ /* 0x000fda0000701470 */
[----:B------:R-:W-:Y:S05]  /*0a80*/  @!P0 EXIT ;  /* 0x000000000000894d */ /* 0x000fea0003800000 */
[----:B------:R-:W2:Y:S04]  /*0a90*/  LDG.E R3, desc[UR4][R4.64+-0x8] ;  /* 0xfffff80404037981 */ /* 0x000ea8000c1e1900 */
[----:B------:R-:W3:Y:S04]  /*0aa0*/  LDG.E R7, desc[UR4][R4.64+-0x4] ;  /* 0xfffffc0404077981 */ /* 0x000ee8000c1e1900 */
[----:B------:R-:W4:Y:S04]  /*0ab0*/  LDG.E R9, desc[UR4][R4.64] ;  /* 0x0000000404097981 */ /* 0x000f28000c1e1900 */
[----:B------:R-:W5:Y:S01]  /*0ac0*/  LDG.E R11, desc[UR4][R4.64+0x4] ;  /* 0x00000404040b7981 */ /* 0x000f62000c1e1900 */
[C---:B--2---:R-:W-:Y:S01]  /*0ad0*/  IMAD.IADD R3, R2.reuse, 0x1, R3 ;  /* 0x0000000102037824 */ /* 0x044fe200078e0203 */
[----:B---3--:R-:W-:-:S04]  /*0ae0*/  IADD3 R7, PT, PT, R2, R7, RZ ;  /* 0x0000000702077210 */ /* 0x008fc80007ffe0ff */
[----:B------:R-:W-:Y:S01]  /*0af0*/  STG.E desc[UR4][R4.64+-0x8], R3 ;  /* 0xfffff80304007986 */ /* 0x000fe2000c101904 */
[----:B----4-:R-:W-:-:S03]  /*0b00*/  IMAD.IADD R9, R2, 0x1, R9 ;  /* 0x0000000102097824 */ /* 0x010fc600078e0209 */
[----:B------:R-:W-:Y:S01]  /*0b10*/  STG.E desc[UR4][R4.64+-0x4], R7 ;  /* 0xfffffc0704007986 */ /* 0x000fe2000c101904 */
[----:B-----5:R-:W-:-:S03]  /*0b20*/  IADD3 R11, PT, PT, R2, R11, RZ ;  /* 0x0000000b020b7210 */ /* 0x020fc60007ffe0ff */
[----:B------:R-:W-:Y:S04]  /*0b30*/  STG.E desc[UR4][R4.64], R9 ;  /* 0x0000000904007986 */ /* 0x000fe8000c101904 */
[----:B------:R-:W-:Y:S01]  /*0b40*/  STG.E desc[UR4][R4.64+0x4], R11 ;  /* 0x0000040b04007986 */ /* 0x000fe2000c101904 */
[----:B------:R-:W-:Y:S05]  /*0b50*/  EXIT ;  /* 0x000000000000794d */ /* 0x000fea0003800000 */
.L_x_16:
        /* <DEDUP_REMOVED lines=10> */
.L_x_58:


//--------------------- .text._Z23serialsum_accrossthreadPjij --------------------------
	.section	.text._Z23serialsum_accrossthreadPjij,"ax",@progbits
	.align	128
        .global         _Z23serialsum_accrossthreadPjij
        .type           _Z23serialsum_accrossthreadPjij,@function
        .size           _Z23serialsum_accrossthreadPjij,(.L_x_59 - _Z23serialsum_accrossthreadPjij)
        .other          _Z23serialsum_accrossthreadPjij,@"STO_CUDA_ENTRY STV_DEFAULT"
_Z23serialsum_accrossthreadPjij:
.text._Z23serialsum_accrossthreadPjij:
[----:B------:R-:W-:Y:S01]  /*0000*/  LDC R1, c[0x0][0x37c] ;  /* 0x0000df00ff017b82 */ /* 0x000fe20000000800 */
[----:B------:R-:W0:Y:S07]  /*0010*/  S2R R0, SR_TID.X ;  /* 0x0000000000007919 */ /* 0x000e2e0000002100 */
[----:B------:R-:W1:Y:S01]  /*0020*/  LDC.64 R2, c[0x0][0x388] ;  /* 0x0000e200ff027b82 */ /* 0x000e620000000a00 */
[----:B------:R-:W0:Y:S01]  /*0030*/  LDCU UR4, c[0x0][0x360] ;  /* 0x00006c00ff0477ac */ /* 0x000e220008000800 */
[----:B------:R-:W0:Y:S02]  /*0040*/  S2R R5, SR_CTAID.X ;  /* 0x0000000000057919 */ /* 0x000e240000002500 */
[----:B0-----:R-:W-:-:S02]  /*0050*/  IMAD R0, R5, UR4, R0 ;  /* 0x0000000405007c24 */ /* 0x001fc4000f8e0200 */
[----:B-1----:R-:W-:-:S04]  /*0060*/  IMAD R5, R2, UR4, RZ ;  /* 0x0000000402057c24 */ /* 0x002fc8000f8e02ff */
[----:B------:R-:W-:-:S05]  /*0070*/  IMAD R0, R0, R5, RZ ;  /* 0x0000000500007224 */ /* 0x000fca00078e02ff */
[----:B------:R-:W-:Y:S01]  /*0080*/  IADD3 R4, PT, PT, R0, 0x1, R5 ;  /* 0x0000000100047810 */ /* 0x000fe20007ffe005 */
[----:B------:R-:W-:-:S03]  /*0090*/  IMAD R0, R2, 0x2, R0 ;  /* 0x0000000202007824 */ /* 0x000fc600078e0200 */
[----:B------:R-:W-:-:S04]  /*00a0*/  VIMNMX.U32 R3, PT, PT, R4, R3, PT ;  /* 0x0000000304037248 */ /* 0x000fc80003fe0000 */
[----:B------:R-:W-:-:S13]  /*00b0*/  ISETP.GT.U32.AND P0, PT, R3, R0, PT ;  /* 0x000000000300720c */ /* 0x000fda0003f04070 */
[----:B------:R-:W-:Y:S05]  /*00c0*/  @!P0 EXIT ;  /* 0x000000000000894d */ /* 0x000fea0003800000 */
[----:B------:R-:W0:Y:S08]  /*00d0*/  LDC.64 R12, c[0x0][0x358] ;  /* 0x0000d600ff0c7b82 */ /* 0x000e300000000a00 */
[----:B------:R-:W1:Y:S02]  /*00e0*/  LDC.64 R8, c[0x0][0x380] ;  /* 0x0000e000ff087b82 */ /* 0x000e640000000a00 */
.L_x_17:
[----:B0-----:R-:W-:Y:S01]  /*00f0*/  R2UR UR6, R12 ;  /* 0x000000000c0672ca */ /* 0x001fe200000e0000 */
[C---:B------:R-:W-:Y:S01]  /*0100*/  IMAD.IADD R5, R0.reuse, 0x1, -R2 ;  /* 0x0000000100057824 */ /* 0x040fe200078e0a02 */
[C---:B------:R-:W-:Y:S01]  /*0110*/  R2UR UR7, R13.reuse ;  /* 0x000000000d0772ca */ /* 0x040fe200000e0000 */
[--C-:B-12---:R-:W-:Y:S01]  /*0120*/  IMAD.WIDE.U32 R6, R0, 0x4, R8.reuse ;  /* 0x0000000400067825 */ /* 0x106fe200078e0008 */
[----:B------:R-:W-:Y:S02]  /*0130*/  R2UR UR4, R12 ;  /* 0x000000000c0472ca */ /* 0x000fe400000e0000 */
[----:B------:R-:W-:Y:S01]  /*0140*/  R2UR UR5, R13 ;  /* 0x000000000d0572ca */ /* 0x000fe200000e0000 */
[----:B------:R-:W-:-:S08]  /*0150*/  IMAD.WIDE.U32 R4, R5, 0x4, R8 ;  /* 0x0000000405047825 */ /* 0x000fd000078e0008 */
[----:B------:R-:W2:Y:S04]  /*0160*/  LDG.E R11, desc[UR6][R6.64] ;  /* 0x00000006060b7981 */ /* 0x000ea8000c1e1900 */
[----:B------:R-:W2:Y:S01]  /*0170*/  LDG.E R4, desc[UR4][R4.64] ;  /* 0x0000000404047981 */ /* 0x000ea2000c1e1900 */
[----:B------:R-:W-:-:S05]  /*0180*/  IMAD.IADD R0, R0, 0x1, R2 ;  /* 0x0000000100007824 */ /* 0x000fca00078e0202 */
[----:B------:R-:W-:Y:S02]  /*0190*/  ISETP.GE.U32.AND P0, PT, R0, R3, PT ;  /* 0x000000030000720c */ /* 0x000fe40003f06070 */
[----:B--2---:R-:W-:-:S05]  /*01a0*/  IADD3 R11, PT, PT, R4, R11, RZ ;  /* 0x0000000b040b7210 */ /* 0x004fca0007ffe0ff */
[----:B------:R2:W-:Y:S06]  /*01b0*/  STG.E desc[UR4][R6.64], R11 ;  /* 0x0000000b06007986 */ /* 0x0005ec000c101904 */
[----:B------:R-:W-:Y:S05]  /*01c0*/  @!P0 BRA `(.L_x_17) ;  /* 0xfffffffc00c88947 */ /* 0x000fea000383ffff */
[----:B------:R-:W-:Y:S05]  /*01d0*/  EXIT ;  /* 0x000000000000794d */ /* 0x000fea0003800000 */
.L_x_18:
        /* <DEDUP_REMOVED lines=10> */
.L_x_59:


//--------------------- .text._Z9prefixsumPjS_ij  --------------------------
	.section	.text._Z9prefixsumPjS_ij,"ax",@progbits
	.align	128
        .global         _Z9prefixsumPjS_ij
        .type           _Z9prefixsumPjS_ij,@function
        .size           _Z9prefixsumPjS_ij,(.L_x_60 - _Z9prefixsumPjS_ij)
        .other          _Z9prefixsumPjS_ij,@"STO_CUDA_ENTRY STV_DEFAULT"
_Z9prefixsumPjS_ij:
.text._Z9prefixsumPjS_ij:
[----:B------:R-:W-:Y:S01]  /*0000*/  LDC R1, c[0x0][0x37c] ;  /* 0x0000df00ff017b82 */ /* 0x000fe20000000800 */
[----:B------:R-:W0:Y:S07]  /*0010*/  S2R R3, SR_TID.X ;  /* 0x0000000000037919 */ /* 0x000e2e0000002100 */
[----:B------:R-:W1:Y:S01]  /*0020*/  LDC.64 R10, c[0x0][0x390] ;  /* 0x0000e400ff0a7b82 */ /* 0x000e620000000a00 */
[----:B------:R-:W0:Y:S01]  /*0030*/  LDCU UR4, c[0x0][0x360] ;  /* 0x00006c00ff0477ac */ /* 0x000e220008000800 */
[----:B------:R-:W0:Y:S02]  /*0040*/  S2R R0, SR_CTAID.X ;  /* 0x0000000000007919 */ /* 0x000e240000002500 */
[----:B0-----:R-:W-:-:S04]  /*0050*/  IMAD R3, R0, UR4, R3 ;  /* 0x0000000400037c24 */ /* 0x001fc8000f8e0203 */
[----:B-1----:R-:W-:-:S05]  /*0060*/  IMAD R13, R3, R10, RZ ;  /* 0x0000000a030d7224 */ /* 0x002fca00078e02ff */
[----:B------:R-:W-:-:S04]  /*0070*/  IADD3 R7, PT, PT, R13, 0x1, RZ ;  /* 0x000000010d077810 */ /* 0x000fc80007ffe0ff */
[----:B------:R-:W-:-:S13]  /*0080*/  ISETP.GT.U32.AND P0, PT, R7, R11, PT ;  /* 0x0000000b0700720c */ /* 0x000fda0003f04070 */
[----:B------:R-:W-:Y:S05]  /*0090*/  @P0 EXIT ;  /* 0x000000000000094d */ /* 0x000fea0003800000 */
[----:B------:R-:W0:Y:S01]  /*00a0*/  LDC.64 R2, c[0x0][0x380] ;  /* 0x0000e000ff027b82 */ /* 0x000e220000000a00 */
[----:B------:R-:W1:Y:S07]  /*00b0*/  LDCU.64 UR4, c[0x0][0x358] ;  /* 0x00006b00ff0477ac */ /* 0x000e6e0008000a00 */
[----:B------:R-:W2:Y:S01]  /*00c0*/  LDC.64 R4, c[0x0][0x388] ;  /* 0x0000e200ff047b82 */ /* 0x000ea20000000a00 */
[----:B0-----:R-:W-:-:S06]  /*00d0*/  IMAD.WIDE R8, R13, 0x4, R2 ;  /* 0x000000040d087825 */ /* 0x001fcc00078e0202 */
[----:B-1----:R-:W3:Y:S01]  /*00e0*/  LDG.E R9, desc[UR4][R8.64] ;  /* 0x0000000408097981 */ /* 0x002ee2000c1e1900 */
[----:B------:R-:W-:Y:S01]  /*00f0*/  VIADDMNMX.U32 R0, R7, R10, R11, PT ;  /* 0x0000000a07007246 */ /* 0x000fe2000380000b */
[C---:B--2---:R-:W-:Y:S01]  /*0100*/  IMAD.WIDE R10, R13.reuse, 0x4, R4 ;  /* 0x000000040d0a7825 */ /* 0x044fe200078e0204 */
[----:B------:R-:W-:-:S04]  /*0110*/  IADD3 R15, PT, PT, R13, 0x2, RZ ;  /* 0x000000020d0f7810 */ /* 0x000fc80007ffe0ff */
[----:B------:R-:W-:Y:S01]  /*0120*/  ISETP.GT.U32.AND P0, PT, R0, R15, PT ;  /* 0x0000000f0000720c */ /* 0x000fe20003f04070 */
[----:B---3--:R0:W-:-:S12]  /*0130*/  STG.E desc[UR4][R10.64+0x4], R9 ;  /* 0x000004090a007986 */ /* 0x0081d8000c101904 */
[----:B------:R-:W-:Y:S05]  /*0140*/  @!P0 EXIT ;  /* 0x000000000000894d */ /* 0x000fea0003800000 */
[----:B------:R-:W-:Y:S01]  /*0150*/  VIADDMNMX.U32 R6, R13, 0x3, R0, !PT ;  /* 0x000000030d067846 */ /* 0x000fe20007800000 */
[----:B------:R-:W-:Y:S03]  /*0160*/  BSSY.RECONVERGENT B0, `(.L_x_19) ;  /* 0x0000018000007945 */ /* 0x000fe60003800200 */
[C---:B------:R-:W-:Y:S02]  /*0170*/  LOP3.LUT R8, R6.reuse, 0x2, RZ, 0x3c, !PT ;  /* 0x0000000206087812 */ /* 0x040fe400078e3cff */
[----:B------:R-:W-:-:S03]  /*0180*/  IADD3 R14, PT, PT, R6, -0x3, -R13 ;  /* 0xfffffffd060e7810 */ /* 0x000fc60007ffe80d */
[----:B------:R-:W-:-:S05]  /*0190*/  IMAD.IADD R8, R8, 0x1, -R13 ;  /* 0x0000000108087824 */ /* 0x000fca00078e0a0d */
[----:B0-----:R-:W-:-:S13]  /*01a0*/  LOP3.LUT P0, R10, R8, 0x3, RZ, 0xc0, !PT ;  /* 0x00000003080a7812 */ /* 0x001fda000780c0ff */
[----:B------:R-:W-:Y:S05]  /*01b0*/  @!P0 BRA `(.L_x_20) ;  /* 0x0000000000488947 */ /* 0x000fea0003800000 */
[----:B------:R-:W-:-:S05]  /*01c0*/  IMAD.WIDE.U32 R8, R7, 0x4, R4 ;  /* 0x0000000407087825 */ /* 0x000fca00078e0004 */
[----:B------:R0:W5:Y:S01]  /*01d0*/  LDG.E R13, desc[UR4][R8.64] ;  /* 0x00000004080d7981 */ /* 0x000162000c1e1900 */
[----:B------:R-:W-:Y:S01]  /*01e0*/  BSSY.RECONVERGENT B1, `(.L_x_21) ;  /* 0x000000e000017945 */ /* 0x000fe20003800200 */
[----:B------:R-:W-:-:S07]  /*01f0*/  IADD3 R6, PT, PT, -R10, RZ, RZ ;  /* 0x000000ff0a067210 */ /* 0x000fce0007ffe1ff */
.L_x_22:
[C---:B------:R-:W-:Y:S02]  /*0200*/  VIADD R15, R7.reuse, 0x1 ;  /* 0x00000001070f7836 */ /* 0x040fe40000000000 */
[----:B0-----:R-:W-:-:S04]  /*0210*/  IMAD.WIDE.U32 R8, R7, 0x4, R2 ;  /* 0x0000000407087825 */ /* 0x001fc800078e0002 */
[----:B-1----:R-:W-:Y:S02]  /*0220*/  IMAD.WIDE.U32 R10, R15, 0x4, R4 ;  /* 0x000000040f0a7825 */ /* 0x002fe400078e0004 */
[----:B------:R-:W2:Y:S04]  /*0230*/  LDG.E R8, desc[UR4][R8.64] ;  /* 0x0000000408087981 */ /* 0x000ea8000c1e1900 */
[----:B------:R-:W2:Y:S01]  /*0240*/  LDG.E R12, desc[UR4][R10.64] ;  /* 0x000000040a0c7981 */ /* 0x000ea2000c1e1900 */
[----:B------:R-:W-:-:S04]  /*0250*/  IADD3 R6, PT, PT, R6, 0x1, RZ ;  /* 0x0000000106067810 */ /* 0x000fc80007ffe0ff */
[----:B------:R-:W-:Y:S02]  /*0260*/  ISETP.NE.AND P0, PT, R6, RZ, PT ;  /* 0x000000ff0600720c */ /* 0x000fe40003f05270 */
[----:B--2--5:R-:W-:Y:S01]  /*0270*/  IADD3 R13, PT, PT, R12, R8, R13 ;  /* 0x000000080c0d7210 */ /* 0x024fe20007ffe00d */
[----:B------:R-:W-:Y:S01]  /*0280*/  IMAD.MOV.U32 R12, RZ, RZ, R7 ;  /* 0x000000ffff0c7224 */ /* 0x000fe200078e0007 */
[----:B------:R-:W-:-:S03]  /*0290*/  MOV R7, R15 ;  /* 0x0000000f00077202 */ /* 0x000fc60000000f00 */
[----:B------:R1:W-:Y:S06]  /*02a0*/  STG.E desc[UR4][R10.64], R13 ;  /* 0x0000000d0a007986 */ /* 0x0003ec000c101904 */
[----:B------:R-:W-:Y:S05]  /*02b0*/  @P0 BRA `(.L_x_22) ;  /* 0xfffffffc00d00947 */ /* 0x000fea000383ffff */
[----:B------:R-:W-:Y:S05]  /*02c0*/  BSYNC.RECONVERGENT B1 ;  /* 0x0000000000017941 */ /* 0x000fea0003800200 */
.L_x_21:
[----:B------:R-:W-:-:S07]  /*02d0*/  VIADD R15, R12, 0x2 ;  /* 0x000000020c0f7836 */ /* 0x000fce0000000000 */
.L_x_20:
[----:B------:R-:W-:Y:S05]  /*02e0*/  BSYNC.RECONVERGENT B0 ;  /* 0x0000000000007941 */ /* 0x000fea0003800200 */
.L_x_19:
[----:B------:R-:W-:-:S13]  /*02f0*/  ISETP.GE.U32.AND P0, PT, R14, 0x3, PT ;  /* 0x000000030e00780c */ /* 0x000fda0003f06070 */
[----:B------:R-:W-:Y:S05]  /*0300*/  @!P0 EXIT ;  /* 0x000000000000894d */ /* 0x000fea0003800000 */
[----:B------:R-:W-:-:S07]  /*0310*/  IADD3 R9, PT, PT, R15, 0x2, RZ ;  /* 0x000000020f097810 */ /* 0x000fce0007ffe0ff */
.L_x_23:
[C---:B-12---:R-:W-:Y:S01]  /*0320*/  VIADD R13, R9.reuse, 0xfffffffd ;  /* 0xfffffffd090d7836 */ /* 0x046fe20000000000 */
[----:B------:R-:W-:-:S03]  /*0330*/  IADD3 R15, PT, PT, R9, -0x2, RZ ;  /* 0xfffffffe090f7810 */ /* 0x000fc60007ffe0ff */
[----:B------:R-:W-:-:S04]  /*0340*/  IMAD.WIDE.U32 R10, R13, 0x4, R4 ;  /* 0x000000040d0a7825 */ /* 0x000fc800078e0004 */
[----:B------:R-:W-:Y:S02]  /*0350*/  IMAD.WIDE.U32 R12, R13, 0x4, R2 ;  /* 0x000000040d0c7825 */ /* 0x000fe400078e0002 */
[----:B------:R-:W2:Y:S02]  /*0360*/  LDG.E R10, desc[UR4][R10.64] ;  /* 0x000000040a0a7981 */ /* 0x000ea4000c1e1900 */
[----:B------:R-:W-:Y:S02]  /*0370*/  IMAD.WIDE.U32 R6, R15, 0x4, R4 ;  /* 0x000000040f067825 */ /* 0x000fe400078e0004 */
[----:B------:R-:W2:Y:S04]  /*0380*/  LDG.E R13, desc[UR4][R12.64] ;  /* 0x000000040c0d7981 */ /* 0x000ea8000c1e1900 */
[----:B------:R-:W2:Y:S01]  /*0390*/  LDG.E R8, desc[UR4][R6.64] ;  /* 0x0000000406087981 */ /* 0x000ea2000c1e1900 */
[----:B------:R-:W-:-:S02]  /*03a0*/  VIADD R19, R9, 0xffffffff ;  /* 0xffffffff09137836 */ /* 0x000fc40000000000 */
[----:B------:R-:W-:-:S04]  /*03b0*/  IMAD.WIDE.U32 R14, R15, 0x4, R2 ;  /* 0x000000040f0e7825 */ /* 0x000fc800078e0002 */
[----:B------:R-:W-:Y:S01]  /*03c0*/  IMAD.WIDE.U32 R16, R19, 0x4, R4 ;  /* 0x0000000413107825 */ /* 0x000fe200078e0004 */
[----:B--2---:R-:W-:-:S05]  /*03d0*/  IADD3 R21, PT, PT, R8, R13, R10 ;  /* 0x0000000d08157210 */ /* 0x004fca0007ffe00a */
[----:B------:R0:W-:Y:S04]  /*03e0*/  STG.E desc[UR4][R6.64], R21 ;  /* 0x0000001506007986 */ /* 0x0001e8000c101904 */
[----:B------:R-:W2:Y:S04]  /*03f0*/  LDG.E R14, desc[UR4][R14.64] ;  /* 0x000000040e0e7981 */ /* 0x000ea8000c1e1900 */
[----:B------:R-:W2:Y:S01]  /*0400*/  LDG.E R8, desc[UR4][R16.64] ;  /* 0x0000000410087981 */ /* 0x000ea2000c1e1900 */
[----:B------:R-:W-:-:S04]  /*0410*/  IMAD.WIDE.U32 R10, R19, 0x4, R2 ;  /* 0x00000004130a7825 */ /* 0x000fc800078e0002 */
[----:B------:R-:W-:Y:S01]  /*0420*/  IMAD.WIDE.U32 R12, R9, 0x4, R4 ;  /* 0x00000004090c7825 */ /* 0x000fe200078e0004 */
[----:B--2---:R-:W-:-:S05]  /*0430*/  IADD3 R23, PT, PT, R8, R14, R21 ;  /* 0x0000000e08177210 */ /* 0x004fca0007ffe015 */
[----:B------:R2:W-:Y:S04]  /*0440*/  STG.E desc[UR4][R16.64], R23 ;  /* 0x0000001710007986 */ /* 0x0005e8000c101904 */
[----:B------:R-:W3:Y:S04]  /*0450*/  LDG.E R10, desc[UR4][R10.64] ;  /* 0x000000040a0a7981 */ /* 0x000ee8000c1e1900 */
[----:B------:R-:W3:Y:S01]  /*0460*/  LDG.E R8, desc[UR4][R12.64] ;  /* 0x000000040c087981 */ /* 0x000ee2000c1e1900 */
[----:B------:R-:W-:Y:S01]  /*0470*/  IMAD.WIDE.U32 R18, R9, 0x4, R2 ;  /* 0x0000000409127825 */ /* 0x000fe200078e0002 */
[----:B---3--:R-:W-:-:S05]  /*0480*/  IADD3 R25, PT, PT, R8, R10, R23 ;  /* 0x0000000a08197210 */ /* 0x008fca0007ffe017 */
[----:B------:R2:W-:Y:S04]  /*0490*/  STG.E desc[UR4][R12.64], R25 ;  /* 0x000000190c007986 */ /* 0x0005e8000c101904 */
[----:B------:R-:W3:Y:S04]  /*04a0*/  LDG.E R18, desc[UR4][R18.64] ;  /* 0x0000000412127981 */ /* 0x000ee8000c1e1900 */
[----:B------:R-:W3:Y:S01]  /*04b0*/  LDG.E R8, desc[UR4][R6.64+0xc] ;  /* 0x00000c0406087981 */ /* 0x000ee2000c1e1900 */
[----:B0-----:R-:W-:-:S04]  /*04c0*/  IADD3 R21, PT, PT, R9, 0x2, RZ ;  /* 0x0000000209157810 */ /* 0x001fc80007ffe0ff */
[----:B------:R-:W-:Y:S01]  /*04d0*/  ISETP.GE.U32.AND P0, PT, R21, R0, PT ;  /* 0x000000001500720c */ /* 0x000fe20003f06070 */
[----:B------:R-:W-:Y:S01]  /*04e0*/  VIADD R9, R9, 0x4 ;  /* 0x0000000409097836 */ /* 0x000fe20000000000 */
[----:B---3--:R-:W-:-:S05]  /*04f0*/  IADD3 R15, PT, PT, R8, R18, R25 ;  /* 0x00000012080f7210 */ /* 0x008fca0007ffe019 */
[----:B------:R2:W-:Y:S06]  /*0500*/  STG.E desc[UR4][R6.64+0xc], R15 ;  /* 0x00000c0f06007986 */ /* 0x0005ec000c101904 */
[----:B------:R-:W-:Y:S05]  /*0510*/  @!P0 BRA `(.L_x_23) ;  /* 0xfffffffc00808947 */ /* 0x000fea000383ffff */
[----:B------:R-:W-:Y:S05]  /*0520*/  EXIT ;  /* 0x000000000000794d */ /* 0x000fea0003800000 */
.L_x_24:
        /* <DEDUP_REMOVED lines=13> */
.L_x_60:


//--------------------- .text._Z7scatterPyPjS_ij  --------------------------
	.section	.text._Z7scatterPyPjS_ij,"ax",@progbits
	.align	128
        .global         _Z7scatterPyPjS_ij
        .type           _Z7scatterPyPjS_ij,@function
        .size           _Z7scatterPyPjS_ij,(.L_x_61 - _Z7scatterPyPjS_ij)
        .other          _Z7scatterPyPjS_ij,@"STO_CUDA_ENTRY STV_DEFAULT"
_Z7scatterPyPjS_ij:
.text._Z7scatterPyPjS_ij:
[----:B------:R-:W-:Y:S01]  /*0000*/  LDC R1, c[0x0][0x37c] ;  /* 0x0000df00ff017b82 */ /* 0x000fe20000000800 */
[----:B------:R-:W0:Y:S01]  /*0010*/  S2R R0, SR_TID.X ;  /* 0x0000000000007919 */ /* 0x000e220000002100 */
[----:B------:R-:W0:Y:S01]  /*0020*/  LDCU UR4, c[0x0][0x360] ;  /* 0x00006c00ff0477ac */ /* 0x000e220008000800 */
[----:B------:R-:W0:Y:S01]  /*0030*/  S2R R3, SR_CTAID.X ;  /* 0x0000000000037919 */ /* 0x000e220000002500 */
[----:B------:R-:W1:Y:S01]  /*0040*/  LDCU.64 UR6, c[0x0][0x398] ;  /* 0x00007300ff0677ac */ /* 0x000e620008000a00 */
[----:B0-----:R-:W-:-:S04]  /*0050*/  IMAD R0, R3, UR4, R0 ;  /* 0x0000000403007c24 */ /* 0x001fc8000f8e0200 */
[----:B-1----:R-:W-:-:S05]  /*0060*/  IMAD R9, R0, UR6, RZ ;  /* 0x0000000600097c24 */ /* 0x002fca000f8e02ff */
[----:B------:R-:W-:-:S13]  /*0070*/  ISETP.GE.U32.AND P0, PT, R9, UR7, PT ;  /* 0x0000000709007c0c */ /* 0x000fda000bf06070 */
[----:B------:R-:W-:Y:S05]  /*0080*/  @P0 EXIT ;  /* 0x000000000000094d */ /* 0x000fea0003800000 */
[----:B------:R-:W-:-:S05]  /*0090*/  VIADD R0, R9, UR6 ;  /* 0x0000000609007c36 */ /* 0x000fca0008000000 */
[----:B------:R-:W-:-:S13]  /*00a0*/  ISETP.GE.U32.AND P0, PT, R9, R0, PT ;  /* 0x000000000900720c */ /* 0x000fda0003f06070 */
[----:B------:R-:W-:Y:S05]  /*00b0*/  @P0 EXIT ;  /* 0x000000000000094d */ /* 0x000fea0003800000 */
[----:B------:R-:W-:Y:S01]  /*00c0*/  VIMNMX.U32 R0, PT, PT, R0, UR7, PT ;  /* 0x0000000700007c48 */ /* 0x000fe2000bfe0000 */
[----:B------:R-:W0:Y:S01]  /*00d0*/  LDCU.64 UR4, c[0x0][0x358] ;  /* 0x00006b00ff0477ac */ /* 0x000e220008000a00 */
[----:B------:R-:W-:Y:S02]  /*00e0*/  BSSY.RECONVERGENT B0, `(.L_x_25) ;  /* 0x0000020000007945 */ /* 0x000fe40003800200 */
[----:B------:R-:W-:-:S05]  /*00f0*/  VIADDMNMX.U32 R2, R9, 0x1, R0, !PT ;  /* 0x0000000109027846 */ /* 0x000fca0007800000 */
[----:B------:R-:W-:Y:S01]  /*0100*/  IMAD.IADD R3, R2, 0x1, -R9 ;  /* 0x0000000102037824 */ /* 0x000fe200078e0a09 */
[----:B------:R-:W-:-:S04]  /*0110*/  IADD3 R2, PT, PT, R9, -R2, RZ ;  /* 0x8000000209027210 */ /* 0x000fc80007ffe0ff */
[----:B------:R-:W-:Y:S01]  /*0120*/  LOP3.LUT P1, R8, R3, 0x3, RZ, 0xc0, !PT ;  /* 0x0000000303087812 */ /* 0x000fe2000782c0ff */
[----:B------:R-:W-:Y:S01]  /*0130*/  IMAD.MOV.U32 R3, RZ, RZ, R9 ;  /* 0x000000ffff037224 */ /* 0x000fe200078e0009 */
[----:B------:R-:W-:-:S11]  /*0140*/  ISETP.GT.U32.AND P0, PT, R2, -0x4, PT ;  /* 0xfffffffc0200780c */ /* 0x000fd60003f04070 */
[----:B0-----:R-:W-:Y:S05]  /*0150*/  @!P1 BRA `(.L_x_26) ;  /* 0x0000000000609947 */ /* 0x001fea0003800000 */
[----:B------:R-:W0:Y:S08]  /*0160*/  LDC.64 R2, c[0x0][0x388] ;  /* 0x0000e200ff027b82 */ /* 0x000e300000000a00 */
[----:B------:R-:W1:Y:S08]  /*0170*/  LDC.64 R6, c[0x0][0x380] ;  /* 0x0000e000ff067b82 */ /* 0x000e700000000a00 */
[----:B------:R-:W2:Y:S01]  /*0180*/  LDC.64 R4, c[0x0][0x390] ;  /* 0x0000e400ff047b82 */ /* 0x000ea20000000a00 */
[----:B0-----:R-:W-:-:S04]  /*0190*/  IMAD.WIDE.U32 R2, R9, 0x4, R2 ;  /* 0x0000000409027825 */ /* 0x001fc800078e0002 */
[----:B------:R-:W-:Y:S01]  /*01a0*/  IMAD.MOV.U32 R11, RZ, RZ, R3 ;  /* 0x000000ffff0b7224 */ /* 0x000fe200078e0003 */
[----:B------:R-:W-:Y:S01]  /*01b0*/  MOV R10, R2 ;  /* 0x00000002000a7202 */ /* 0x000fe20000000f00 */
[----:B------:R-:W-:Y:S01]  /*01c0*/  IMAD.MOV R2, RZ, RZ, -R8 ;  /* 0x000000ffff027224 */ /* 0x000fe200078e0a08 */
[C---:B------:R-:W-:Y:S01]  /*01d0*/  IADD3 R3, PT, PT, R9.reuse, R8, RZ ;  /* 0x0000000809037210 */ /* 0x040fe20007ffe0ff */
[----:B-1----:R-:W-:-:S04]  /*01e0*/  IMAD.WIDE.U32 R6, R9, 0x8, R6 ;  /* 0x0000000809067825 */ /* 0x002fc800078e0006 */
[----:B------:R-:W-:Y:S01]  /*01f0*/  IMAD.MOV.U32 R13, RZ, RZ, R7 ;  /* 0x000000ffff0d7224 */ /* 0x000fe200078e0007 */
[----:B------:R-:W-:-:S07]  /*0200*/  MOV R12, R6 ;  /* 0x00000006000c7202 */ /* 0x000fce0000000f00 */
.L_x_27:
[----:B0-----:R-:W-:Y:S01]  /*0210*/  MOV R6, R12 ;  /* 0x0000000c00067202 */ /* 0x001fe20000000f00 */
[----:B------:R-:W-:Y:S01]  /*0220*/  IMAD.MOV.U32 R7, RZ, RZ, R13 ;  /* 0x000000ffff077224 */ /* 0x000fe200078e000d */
[----:B------:R0:W2:Y:S05]  /*0230*/  LDG.E R9, desc[UR4][R10.64] ;  /* 0x000000040a097981 */ /* 0x0000aa000c1e1900 */
[----:B------:R-:W3:Y:S01]  /*0240*/  LDG.E.64 R6, desc[UR4][R6.64] ;  /* 0x0000000406067981 */ /* 0x000ee2000c1e1b00 */
[----:B------:R-:W-:Y:S02]  /*0250*/  IADD3 R2, PT, PT, R2, 0x1, RZ ;  /* 0x0000000102027810 */ /* 0x000fe40007ffe0ff */
[----:B------:R-:W-:-:S02]  /*0260*/  IADD3 R12, P3, PT, R12, 0x8, RZ ;  /* 0x000000080c0c7810 */ /* 0x000fc40007f7e0ff */
[----:B------:R-:W-:Y:S02]  /*0270*/  ISETP.NE.AND P1, PT, R2, RZ, PT ;  /* 0x000000ff0200720c */ /* 0x000fe40003f25270 */
[----:B0-----:R-:W-:Y:S02]  /*0280*/  IADD3 R10, P2, PT, R10, 0x4, RZ ;  /* 0x000000040a0a7810 */ /* 0x001fe40007f5e0ff */
[----:B------:R-:W-:-:S03]  /*0290*/  IADD3.X R13, PT, PT, RZ, R13, RZ, P3, !PT ;  /* 0x0000000dff0d7210 */ /* 0x000fc60001ffe4ff */
[----:B------:R-:W-:Y:S02]  /*02a0*/  IMAD.X R11, RZ, RZ, R11, P2 ;  /* 0x000000ffff0b7224 */ /* 0x000fe400010e060b */
[----:B--2---:R-:W-:-:S05]  /*02b0*/  IMAD.WIDE.U32 R8, R9, 0x8, R4 ;  /* 0x0000000809087825 */ /* 0x004fca00078e0004 */
[----:B---3--:R0:W-:Y:S01]  /*02c0*/  STG.E.64 desc[UR4][R8.64], R6 ;  /* 0x0000000608007986 */ /* 0x0081e2000c101b04 */
[----:B------:R-:W-:Y:S05]  /*02d0*/  @P1 BRA `(.L_x_27) ;  /* 0xfffffffc00cc1947 */ /* 0x000fea000383ffff */
.L_x_26:
[----:B------:R-:W-:Y:S05]  /*02e0*/  BSYNC.RECONVERGENT B0 ;  /* 0x0000000000007941 */ /* 0x000fea0003800200 */
.L_x_25:
[----:B------:R-:W-:Y:S05]  /*02f0*/  @P0 EXIT ;  /* 0x000000000000094d */ /* 0x000fea0003800000 */
[----:B------:R-:W1:Y:S08]  /*0300*/  LDC.64 R4, c[0x0][0x380] ;  /* 0x0000e000ff047b82 */ /* 0x000e700000000a00 */
[----:B0-----:R-:W0:Y:S01]  /*0310*/  LDC.64 R6, c[0x0][0x388] ;  /* 0x0000e200ff067b82 */ /* 0x001e220000000a00 */
[----:B-1----:R-:W-:-:S03]  /*0320*/  IMAD.WIDE.U32 R4, R3, 0x8, R4 ;  /* 0x0000000803047825 */ /* 0x002fc600078e0004 */
[----:B------:R-:W-:Y:S01]  /*0330*/  IADD3 R2, P0, PT, R4, 0x10, RZ ;  /* 0x0000001004027810 */ /* 0x000fe20007f1e0ff */
[----:B0-----:R-:W-:-:S04]  /*0340*/  IMAD.WIDE.U32 R6, R3, 0x4, R6 ;  /* 0x0000000403067825 */ /* 0x001fc800078e0006 */
[----:B------:R-:W-:Y:S01]  /*0350*/  IMAD.X R5, RZ, RZ, R5, P0 ;  /* 0x000000ffff057224 */ /* 0x000fe200000e0605 */
[----:B------:R-:W-:-:S04]  /*0360*/  IADD3 R6, P1, PT, R6, 0x8, RZ ;  /* 0x0000000806067810 */ /* 0x000fc80007f3e0ff */
[----:B------:R-:W-:-:S09]  /*0370*/  IADD3.X R7, PT, PT, RZ, R7, RZ, P1, !PT ;  /* 0x00000007ff077210 */ /* 0x000fd20000ffe4ff */
.L_x_28:
[----:B0-----:R-:W2:Y:S01]  /*0380*/  LDG.E R13, desc[UR4][R6.64+-0x8] ;  /* 0xfffff804060d7981 */ /* 0x001ea2000c1e1900 */
[----:B------:R-:W-:Y:S01]  /*0390*/  IMAD.MOV.U32 R4, RZ, RZ, R2 ;  /* 0x000000ffff047224 */ /* 0x000fe200078e0002 */
[----:B------:R-:W2:Y:S04]  /*03a0*/  LDC.64 R8, c[0x0][0x390] ;  /* 0x0000e400ff087b82 */ /* 0x000ea80000000a00 */
[----:B------:R-:W3:Y:S01]  /*03b0*/  LDG.E.64 R10, desc[UR4][R4.64+-0x10] ;  /* 0xfffff004040a7981 */ /* 0x000ee2000c1e1b00 */
[----:B--2---:R-:W-:-:S05]  /*03c0*/  IMAD.WIDE.U32 R12, R13, 0x8, R8 ;  /* 0x000000080d0c7825 */ /* 0x004fca00078e0008 */
[----:B---3--:R0:W-:Y:S04]  /*03d0*/  STG.E.64 desc[UR4][R12.64], R10 ;  /* 0x0000000a0c007986 */ /* 0x0081e8000c101b04 */
[----:B------:R-:W2:Y:S04]  /*03e0*/  LDG.E R17, desc[UR4][R6.64+-0x4] ;  /* 0xfffffc0406117981 */ /* 0x000ea8000c1e1900 */
[----:B------:R-:W3:Y:S01]  /*03f0*/  LDG.E.64 R14, desc[UR4][R4.64+-0x8] ;  /* 0xfffff804040e7981 */ /* 0x000ee2000c1e1b00 */
[----:B--2---:R-:W-:-:S05]  /*0400*/  IMAD.WIDE.U32 R16, R17, 0x8, R8 ;  /* 0x0000000811107825 */ /* 0x004fca00078e0008 */
[----:B---3--:R0:W-:Y:S04]  /*0410*/  STG.E.64 desc[UR4][R16.64], R14 ;  /* 0x0000000e10007986 */ /* 0x0081e8000c101b04 */
[----:B------:R-:W2:Y:S04]  /*0420*/  LDG.E R21, desc[UR4][R6.64] ;  /* 0x0000000406157981 */ /* 0x000ea8000c1e1900 */
[----:B------:R-:W3:Y:S01]  /*0430*/  LDG.E.64 R18, desc[UR4][R4.64] ;  /* 0x0000000404127981 */ /* 0x000ee2000c1e1b00 */
[----:B--2---:R-:W-:-:S05]  /*0440*/  IMAD.WIDE.U32 R20, R21, 0x8, R8 ;  /* 0x0000000815147825 */ /* 0x004fca00078e0008 */
[----:B---3--:R0:W-:Y:S04]  /*0450*/  STG.E.64 desc[UR4][R20.64], R18 ;  /* 0x0000001214007986 */ /* 0x0081e8000c101b04 */
[----:B------:R1:W2:Y:S04]  /*0460*/  LDG.E R25, desc[UR4][R6.64+0x4] ;  /* 0x0000040406197981 */ /* 0x0002a8000c1e1900 */
[----:B------:R3:W4:Y:S01]  /*0470*/  LDG.E.64 R22, desc[UR4][R4.64+0x8] ;  /* 0x0000080404167981 */ /* 0x000722000c1e1b00 */
[----:B------:R-:W-:Y:S02]  /*0480*/  IADD3 R3, PT, PT, R3, 0x4, RZ ;  /* 0x0000000403037810 */ /* 0x000fe40007ffe0ff */
[----:B------:R-:W-:-:S02]  /*0490*/  IADD3 R2, P1, PT, R4, 0x20, RZ ;  /* 0x0000002004027810 */ /* 0x000fc40007f3e0ff */
[----:B------:R-:W-:Y:S02]  /*04a0*/  ISETP.GE.U32.AND P0, PT, R3, R0, PT ;  /* 0x000000000300720c */ /* 0x000fe40003f06070 */
[----:B-1----:R-:W-:Y:S01]  /*04b0*/  IADD3 R6, P2, PT, R6, 0x10, RZ ;  /* 0x0000001006067810 */ /* 0x002fe20007f5e0ff */
[----:B---3--:R-:W-:-:S03]  /*04c0*/  IMAD.X R5, RZ, RZ, R5, P1 ;  /* 0x000000ffff057224 */ /* 0x008fc600008e0605 */
[----:B------:R-:W-:Y:S01]  /*04d0*/  IADD3.X R7, PT, PT, RZ, R7, RZ, P2, !PT ;  /* 0x00000007ff077210 */ /* 0x000fe200017fe4ff */
[----:B--2---:R-:W-:-:S05]  /*04e0*/  IMAD.WIDE.U32 R8, R25, 0x8, R8 ;  /* 0x0000000819087825 */ /* 0x004fca00078e0008 */
[----:B----4-:R0:W-:Y:S01]  /*04f0*/  STG.E.64 desc[UR4][R8.64], R22 ;  /* 0x0000001608007986 */ /* 0x0101e2000c101b04 */
[----:B------:R-:W-:Y:S05]  /*0500*/  @!P0 BRA `(.L_x_28) ;  /* 0xfffffffc009c8947 */ /* 0x000fea000383ffff */
[----:B------:R-:W-:Y:S05]  /*0510*/  EXIT ;  /* 0x000000000000794d */ /* 0x000fea0003800000 */
.L_x_29:
        /* <DEDUP_REMOVED lines=14> */
.L_x_61:


//--------------------- .text._Z8getIndexPjS_S_ijj --------------------------
	.section	.text._Z8getIndexPjS_S_ijj,"ax",@progbits
	.align	128
        .global         _Z8getIndexPjS_S_ijj
        .type           _Z8getIndexPjS_S_ijj,@function
        .size           _Z8getIndexPjS_S_ijj,(.L_x_62 - _Z8getIndexPjS_S_ijj)
        .other          _Z8getIndexPjS_S_ijj,@"STO_CUDA_ENTRY STV_DEFAULT"
_Z8getIndexPjS_S_ijj:
.text._Z8getIndexPjS_S_ijj:
[----:B------:R-:W0:Y:S01]  /*0000*/  LDC R1, c[0x0][0x37c] ;  /* 0x0000df00ff017b82 */ /* 0x000e220000000800 */
[----:B------:R-:W1:Y:S01]  /*0010*/  S2R R26, SR_TID.X ;  /* 0x00000000001a7919 */ /* 0x000e620000002100 */
[----:B------:R-:W2:Y:S01]  /*0020*/  LDCU UR5, c[0x0][0x2fc] ;  /* 0x00005f80ff0577ac */ /* 0x000ea20008000800 */
[----:B0-----:R-:W-:Y:S01]  /*0030*/  VIADD R1, R1, 0xfffffff0 ;  /* 0xfffffff001017836 */ /* 0x001fe20000000000 */
[----:B------:R-:W1:Y:S01]  /*0040*/  S2R R3, SR_CTAID.X ;  /* 0x0000000000037919 */ /* 0x000e620000002500 */
[----:B------:R-:W1:Y:S01]  /*0050*/  LDCU UR6, c[0x0][0x360] ;  /* 0x00006c00ff0677ac */ /* 0x000e620008000800 */
[----:B------:R-:W0:Y:S01]  /*0060*/  LDCU.64 UR8, c[0x0][0x398] ;  /* 0x00007300ff0877ac */ /* 0x000e220008000a00 */
[----:B------:R-:W3:Y:S02]  /*0070*/  LDCU UR4, c[0x0][0x2f8] ;  /* 0x00005f00ff0477ac */ /* 0x000ee40008000800 */
[----:B---3--:R-:W-:Y:S01]  /*0080*/  IADD3 R18, P1, PT, R1, UR4, RZ ;  /* 0x0000000401127c10 */ /* 0x008fe2000ff3e0ff */
[----:B-1----:R-:W-:-:S04]  /*0090*/  IMAD R26, R3, UR6, R26 ;  /* 0x00000006031a7c24 */ /* 0x002fc8000f8e021a */
[----:B--2---:R-:W-:Y:S02]  /*00a0*/  IMAD.X R2, RZ, RZ, UR5, P1 ;  /* 0x00000005ff027e24 */ /* 0x004fe400088e06ff */
[----:B0-----:R-:W-:-:S05]  /*00b0*/  IMAD R26, R26, UR8, RZ ;  /* 0x000000081a1a7c24 */ /* 0x001fca000f8e02ff */
[----:B------:R-:W-:-:S13]  /*00c0*/  ISETP.GE.U32.AND P0, PT, R26, UR9, PT ;  /* 0x000000091a007c0c */ /* 0x000fda000bf06070 */
[----:B------:R-:W-:Y:S05]  /*00d0*/  @P0 EXIT ;  /* 0x000000000000094d */ /* 0x000fea0003800000 */
[----:B------:R-:W-:-:S05]  /*00e0*/  VIADD R25, R26, UR8 ;  /* 0x000000081a197c36 */ /* 0x000fca0008000000 */
[----:B------:R-:W-:-:S13]  /*00f0*/  ISETP.GE.U32.AND P0, PT, R26, R25, PT ;  /* 0x000000191a00720c */ /* 0x000fda0003f06070 */
[----:B------:R-:W-:Y:S05]  /*0100*/  @P0 EXIT ;  /* 0x000000000000094d */ /* 0x000fea0003800000 */
[----:B------:R-:W-:Y:S01]  /*0110*/  VIMNMX.U32 R25, PT, PT, R25, UR9, PT ;  /* 0x0000000919197c48 */ /* 0x000fe2000bfe0000 */
[----:B------:R-:W0:Y:S01]  /*0120*/  LDCU.64 UR36, c[0x0][0x358] ;  /* 0x00006b00ff2477ac */ /* 0x000e220008000a00 */
[----:B------:R-:W-:Y:S01]  /*0130*/  BSSY.RECONVERGENT B7, `(.L_x_30) ;  /* 0x0000038000077945 */ /* 0x000fe20003800200 */
[--C-:B------:R-:W-:Y:S01]  /*0140*/  IMAD.MOV.U32 R24, RZ, RZ, R26.reuse ;  /* 0x000000ffff187224 */ /* 0x100fe200078e001a */
[----:B------:R-:W-:Y:S01]  /*0150*/  VIADDMNMX.U32 R3, R26, 0x1, R25, !PT ;  /* 0x000000011a037846 */ /* 0x000fe20007800019 */
[----:B------:R-:W1:Y:S04]  /*0160*/  LDCU UR38, c[0x0][0x39c] ;  /* 0x00007380ff2677ac */ /* 0x000e680008000800 */
[----:B------:R-:W-:Y:S01]  /*0170*/  IMAD.IADD R3, R3, 0x1, -R26 ;  /* 0x0000000103037824 */ /* 0x000fe200078e0a1a */
[----:B------:R-:W2:Y:S04]  /*0180*/  LDCU UR39, c[0x0][0x39c] ;  /* 0x00007380ff2777ac */ /* 0x000ea80008000800 */
[----:B------:R-:W-:-:S13]  /*0190*/  LOP3.LUT P0, R3, R3, 0x3, RZ, 0xc0, !PT ;  /* 0x0000000303037812 */ /* 0x000fda000780c0ff */
[----:B01----:R-:W-:Y:S05]  /*01a0*/  @!P0 BRA `(.L_x_31) ;  /* 0x0000000000c08947 */ /* 0x003fea0003800000 */
[----:B------:R-:W0:Y:S01]  /*01b0*/  LDC.64 R6, c[0x0][0x390] ;  /* 0x0000e400ff067b82 */ /* 0x000e220000000a00 */
[----:B------:R-:W-:Y:S02]  /*01c0*/  IMAD.MOV R19, RZ, RZ, -R3 ;  /* 0x000000ffff137224 */ /* 0x000fe400078e0a03 */
[----:B------:R-:W-:-:S05]  /*01d0*/  IMAD.MOV.U32 R24, RZ, RZ, R26 ;  /* 0x000000ffff187224 */ /* 0x000fca00078e001a */
[----:B------:R-:W1:Y:S08]  /*01e0*/  LDC.64 R4, c[0x0][0x388] ;  /* 0x0000e200ff047b82 */ /* 0x000e700000000a00 */
[----:B------:R-:W3:Y:S01]  /*01f0*/  LDC.64 R22, c[0x0][0x380] ;  /* 0x0000e000ff167b82 */ /* 0x000ee20000000a00 */
[----:B0-----:R-:W-:-:S04]  /*0200*/  IMAD.WIDE.U32 R6, R26, 0x4, R6 ;  /* 0x000000041a067825 */ /* 0x001fc800078e0006 */
[----:B------:R-:W-:Y:S01]  /*0210*/  IMAD.MOV.U32 R17, RZ, RZ, R7 ;  /* 0x000000ffff117224 */ /* 0x000fe200078e0007 */
[----:B------:R-:W-:Y:S01]  /*0220*/  MOV R16, R6 ;  /* 0x0000000600107202 */ /* 0x000fe20000000f00 */
[----:B-1----:R-:W-:-:S04]  /*0230*/  IMAD.WIDE.U32 R4, R26, 0x4, R4 ;  /* 0x000000041a047825 */ /* 0x002fc800078e0004 */
[----:B------:R-:W-:Y:S02]  /*0240*/  IMAD.MOV.U32 R28, RZ, RZ, R4 ;  /* 0x000000ffff1c7224 */ /* 0x000fe400078e0004 */
[----:B------:R-:W-:Y:S02]  /*0250*/  IMAD.MOV.U32 R29, RZ, RZ, R5 ;  /* 0x000000ffff1d7224 */ /* 0x000fe400078e0005 */
[----:B---3--:R-:W-:-:S07]  /*0260*/  IMAD.WIDE.U32 R22, R26, 0x4, R22 ;  /* 0x000000041a167825 */ /* 0x008fce00078e0016 */
.L_x_34:
[----:B------:R-:W3:Y:S04]  /*0270*/  LDG.E R0, desc[UR36][R16.64] ;  /* 0x0000002410007981 */ /* 0x000ee8000c1e1900 */
[----:B------:R-:W4:Y:S01]  /*0280*/  LDG.E R3, desc[UR36][R28.64] ;  /* 0x000000241c037981 */ /* 0x000f22000c1e1900 */
[----:B------:R-:W-:Y:S01]  /*0290*/  VIADD R19, R19, 0x1 ;  /* 0x0000000113137836 */ /* 0x000fe20000000000 */
[----:B------:R-:W-:Y:S04]  /*02a0*/  BSSY.RECONVERGENT B6, `(.L_x_32) ;  /* 0x0000017000067945 */ /* 0x000fe80003800200 */
[----:B------:R-:W-:-:S04]  /*02b0*/  ISETP.NE.AND P1, PT, R19, RZ, PT ;  /* 0x000000ff1300720c */ /* 0x000fc80003f25270 */
[----:B------:R-:W-:Y:S02]  /*02c0*/  P2R R27, PR, RZ, 0x2 ;  /* 0x00000002ff1b7803 */ /* 0x000fe40000000000 */
[----:B---3--:R-:W-:-:S13]  /*02d0*/  ISETP.NE.AND P0, PT, R0, RZ, PT ;  /* 0x000000ff0000720c */ /* 0x008fda0003f05270 */
[----:B------:R-:W4:Y:S02]  /*02e0*/  @!P0 LDC R0, c[0x0][0x3a0] ;  /* 0x0000e800ff008b82 */ /* 0x000f240000000800 */
[----:B----4-:R-:W-:-:S04]  /*02f0*/  @!P0 IADD3 R3, PT, PT, -R3, R0, R24 ;  /* 0x0000000003038210 */ /* 0x010fc80007ffe118 */
[----:B------:R-:W-:Y:S01]  /*0300*/  ISETP.GE.U32.AND P0, PT, R3, UR38, PT ;  /* 0x0000002603007c0c */ /* 0x000fe2000bf06070 */
[----:B------:R0:W-:-:S12]  /*0310*/  STG.E desc[UR36][R22.64], R3 ;  /* 0x0000000316007986 */ /* 0x0001d8000c101924 */
[----:B0-----:R-:W-:Y:S05]  /*0320*/  @!P0 BRA `(.L_x_33) ;  /* 0x0000000000388947 */ /* 0x001fea0003800000 */
[----:B------:R-:W3:Y:S01]  /*0330*/  LDG.E R10, desc[UR36][R28.64] ;  /* 0x000000241c0a7981 */ /* 0x000ee2000c1e1900 */
[----:B------:R-:W3:Y:S03]  /*0340*/  LDC R11, c[0x0][0x3a0] ;  /* 0x0000e800ff0b7b82 */ /* 0x000ee60000000800 */
[----:B------:R-:W4:Y:S01]  /*0350*/  LDG.E R0, desc[UR36][R16.64] ;  /* 0x0000002410007981 */ /* 0x000f22000c1e1900 */
[----:B------:R-:W-:Y:S01]  /*0360*/  MOV R8, 0x8 ;  /* 0x0000000800087802 */ /* 0x000fe20000000f00 */
[----:B------:R-:W0:Y:S01]  /*0370*/  LDCU.64 UR4, c[0x4][URZ] ;  /* 0x01000000ff0477ac */ /* 0x000e220008000a00 */
[----:B------:R-:W-:Y:S01]  /*0380*/  MOV R6, R18 ;  /* 0x0000001200067202 */ /* 0x000fe20000000f00 */
[----:B------:R-:W-:-:S03]  /*0390*/  IMAD.MOV.U32 R7, RZ, RZ, R2 ;  /* 0x000000ffff077224 */ /* 0x000fc600078e0002 */
[----:B------:R-:W1:Y:S01]  /*03a0*/  LDC.64 R8, c[0x4][R8] ;  /* 0x0100000008087b82 */ /* 0x000e620000000a00 */
[----:B0-----:R-:W-:Y:S02]  /*03b0*/  IMAD.U32 R4, RZ, RZ, UR4 ;  /* 0x00000004ff047e24 */ /* 0x001fe4000f8e00ff */
[----:B------:R-:W-:Y:S01]  /*03c0*/  IMAD.U32 R5, RZ, RZ, UR5 ;  /* 0x00000005ff057e24 */ /* 0x000fe2000f8e00ff */
[----:B---3--:R0:W-:Y:S04]  /*03d0*/  STL.64 [R1], R10 ;  /* 0x0000000a01007387 */ /* 0x0081e80000100a00 */
[----:B-1--4-:R0:W-:Y:S02]  /*03e0*/  STL [R1+0x8], R0 ;  /* 0x0000080001007387 */ /* 0x0121e40000100800 */
[----:B------:R-:W-:-:S07]  /*03f0*/  LEPC R20, `(.L_x_33) ;  /* 0x000000001014794e */ /* 0x000fce0000000000 */
[----:B0-2---:R-:W-:Y:S05]  /*0400*/  CALL.ABS.NOINC R8 ;  /* 0x0000000008007343 */ /* 0x005fea0003c00000 */
.L_x_33:
[----:B--2---:R-:W-:Y:S05]  /*0410*/  BSYNC.RECONVERGENT B6 ;  /* 0x0000000000067941 */ /* 0x004fea0003800200 */
.L_x_32:
[----:B------:R-:W-:Y:S01]  /*0420*/  ISETP.NE.AND P6, PT, R27, RZ, PT ;  /* 0x000000ff1b00720c */ /* 0x000fe20003fc5270 */
[----:B------:R-:W-:Y:S01]  /*0430*/  VIADD R24, R24, 0x1 ;  /* 0x0000000118187836 */ /* 0x000fe20000000000 */
[----:B------:R-:W-:Y:S02]  /*0440*/  IADD3 R22, P0, PT, R22, 0x4, RZ ;  /* 0x0000000416167810 */ /* 0x000fe40007f1e0ff */
[----:B------:R-:W-:Y:S02]  /*0450*/  IADD3 R28, P1, PT, R28, 0x4, RZ ;  /* 0x000000041c1c7810 */ /* 0x000fe40007f3e0ff */
[----:B------:R-:W-:Y:S01]  /*0460*/  IADD3 R16, P2, PT, R16, 0x4, RZ ;  /* 0x0000000410107810 */ /* 0x000fe20007f5e0ff */
[----:B------:R-:W-:Y:S02]  /*0470*/  IMAD.X R23, RZ, RZ, R23, P0 ;  /* 0x000000ffff177224 */ /* 0x000fe400000e0617 */
[----:B------:R-:W-:Y:S02]  /*0480*/  IMAD.X R29, RZ, RZ, R29, P1 ;  /* 0x000000ffff1d7224 */ /* 0x000fe400008e061d */
[----:B------:R-:W-:-:S02]  /*0490*/  IMAD.X R17, RZ, RZ, R17, P2 ;  /* 0x000000ffff117224 */ /* 0x000fc400010e0611 */
[----:B------:R-:W-:Y:S06]  /*04a0*/  @P6 BRA `(.L_x_34) ;  /* 0xfffffffc00706947 */ /* 0x000fec000383ffff */
.L_x_31:
[----:B--2---:R-:W-:Y:S05]  /*04b0*/  BSYNC.RECONVERGENT B7 ;  /* 0x0000000000077941 */ /* 0x004fea0003800200 */
.L_x_30:
[----:B------:R-:W-:-:S04]  /*04c0*/  VIADDMNMX.U32 R3, R26, 0x1, R25, !PT ;  /* 0x000000011a037846 */ /* 0x000fc80007800019 */
[----:B------:R-:W-:-:S04]  /*04d0*/  IADD3 R0, PT, PT, R26, -R3, RZ ;  /* 0x800000031a007210 */ /* 0x000fc80007ffe0ff */
[----:B------:R-:W-:-:S13]  /*04e0*/  ISETP.GT.U32.AND P0, PT, R0, -0x4, PT ;  /* 0xfffffffc0000780c */ /* 0x000fda0003f04070 */
[----:B------:R-:W-:Y:S05]  /*04f0*/  @P0 EXIT ;  /* 0x000000000000094d */ /* 0x000fea0003800000 */
[----:B------:R-:W-:-:S07]  /*0500*/  VIADD R24, R24, 0x1 ;  /* 0x0000000118187836 */ /* 0x000fce0000000000 */
.L_x_43:
[----:B------:R-:W0:Y:S01]  /*0510*/  LDC.64 R26, c[0x0][0x390] ;  /* 0x0000e400ff1a7b82 */ /* 0x000e220000000a00 */
[----:B------:R-:W-:-:S07]  /*0520*/  VIADD R5, R24, 0xffffffff ;  /* 0xffffffff18057836 */ /* 0x000fce0000000000 */
[----:B------:R-:W1:Y:S08]  /*0530*/  LDC.64 R22, c[0x0][0x388] ;  /* 0x0000e200ff167b82 */ /* 0x000e700000000a00 */
[----:B------:R-:W2:Y:S01]  /*0540*/  LDC.64 R16, c[0x0][0x380] ;  /* 0x0000e000ff107b82 */ /* 0x000ea20000000a00 */
[----:B0-----:R-:W-:-:S05]  /*0550*/  IMAD.WIDE.U32 R26, R5, 0x4, R26 ;  /* 0x00000004051a7825 */ /* 0x001fca00078e001a */
[----:B------:R-:W3:Y:S01]  /*0560*/  LDG.E R3, desc[UR36][R26.64] ;  /* 0x000000241a037981 */ /* 0x000ee2000c1e1900 */
[----:B-1----:R-:W-:-:S05]  /*0570*/  IMAD.WIDE.U32 R22, R5, 0x4, R22 ;  /* 0x0000000405167825 */ /* 0x002fca00078e0016 */
[----:B------:R-:W4:Y:S01]  /*0580*/  LDG.E R0, desc[UR36][R22.64] ;  /* 0x0000002416007981 */ /* 0x000f22000c1e1900 */
[----:B------:R-:W-:Y:S01]  /*0590*/  BSSY.RECONVERGENT B6, `(.L_x_35) ;  /* 0x0000017000067945 */ /* 0x000fe20003800200 */
[----:B--2---:R-:W-:Y:S01]  /*05a0*/  IMAD.WIDE.U32 R16, R5, 0x4, R16 ;  /* 0x0000000405107825 */ /* 0x004fe200078e0010 */
[----:B---3--:R-:W-:-:S13]  /*05b0*/  ISETP.NE.AND P0, PT, R3, RZ, PT ;  /* 0x000000ff0300720c */ /* 0x008fda0003f05270 */
[----:B------:R-:W0:Y:S01]  /*05c0*/  @!P0 LDC R4, c[0x0][0x3a0] ;  /* 0x0000e800ff048b82 */ /* 0x000e220000000800 */
[----:B----4-:R-:W-:-:S04]  /*05d0*/  @!P0 LOP3.LUT R3, RZ, R0, RZ, 0x33, !PT ;  /* 0x00000000ff038212 */ /* 0x010fc800078e33ff */
[----:B0-----:R-:W-:-:S04]  /*05e0*/  @!P0 IADD3 R0, PT, PT, R3, R4, R24 ;  /* 0x0000000403008210 */ /* 0x001fc80007ffe018 */
[----:B------:R-:W-:Y:S01]  /*05f0*/  ISETP.GE.U32.AND P0, PT, R0, UR39, PT ;  /* 0x0000002700007c0c */ /* 0x000fe2000bf06070 */
[----:B------:R0:W-:-:S12]  /*0600*/  STG.E desc[UR36][R16.64], R0 ;  /* 0x0000000010007986 */ /* 0x0001d8000c101924 */
[----:B0-----:R-:W-:Y:S05]  /*0610*/  @!P0 BRA `(.L_x_36) ;  /* 0x0000000000388947 */ /* 0x001fea0003800000 */
[----:B------:R-:W2:Y:S01]  /*0620*/  LDG.E R10, desc[UR36][R22.64] ;  /* 0x00000024160a7981 */ /* 0x000ea2000c1e1900 */
[----:B------:R-:W2:Y:S03]  /*0630*/  LDC R11, c[0x0][0x3a0] ;  /* 0x0000e800ff0b7b82 */ /* 0x000ea60000000800 */
[----:B------:R-:W3:Y:S01]  /*0640*/  LDG.E R0, desc[UR36][R26.64] ;  /* 0x000000241a007981 */ /* 0x000ee2000c1e1900 */
[----:B------:R-:W-:Y:S01]  /*0650*/  MOV R8, 0x8 ;  /* 0x0000000800087802 */ /* 0x000fe20000000f00 */
[----:B------:R-:W0:Y:S01]  /*0660*/  LDCU.64 UR4, c[0x4][URZ] ;  /* 0x01000000ff0477ac */ /* 0x000e220008000a00 */
[----:B------:R-:W-:Y:S01]  /*0670*/  IMAD.MOV.U32 R6, RZ, RZ, R18 ;  /* 0x000000ffff067224 */ /* 0x000fe200078e0012 */
[----:B------:R-:W-:-:S03]  /*0680*/  MOV R7, R2 ;  /* 0x0000000200077202 */ /* 0x000fc60000000f00 */
[----:B------:R-:W1:Y:S01]  /*0690*/  LDC.64 R8, c[0x4][R8] ;  /* 0x0100000008087b82 */ /* 0x000e620000000a00 */
[----:B0-----:R-:W-:Y:S02]  /*06a0*/  IMAD.U32 R4, RZ, RZ, UR4 ;  /* 0x00000004ff047e24 */ /* 0x001fe4000f8e00ff */
[----:B------:R-:W-:Y:S01]  /*06b0*/  IMAD.U32 R5, RZ, RZ, UR5 ;  /* 0x00000005ff057e24 */ /* 0x000fe2000f8e00ff */
[----:B--2---:R0:W-:Y:S04]  /*06c0*/  STL.64 [R1], R10 ;  /* 0x0000000a01007387 */ /* 0x0041e80000100a00 */
[----:B-1-3--:R0:W-:Y:S02]  /*06d0*/  STL [R1+0x8], R0 ;  /* 0x0000080001007387 */ /* 0x00a1e40000100800 */
[----:B------:R-:W-:-:S07]  /*06e0*/  LEPC R20, `(.L_x_36) ;  /* 0x000000001014794e */ /* 0x000fce0000000000 */
[----:B0-----:R-:W-:Y:S05]  /*06f0*/  CALL.ABS.NOINC R8 ;  /* 0x0000000008007343 */ /* 0x001fea0003c00000 */
.L_x_36:
[----:B------:R-:W-:Y:S05]  /*0700*/  BSYNC.RECONVERGENT B6 ;  /* 0x0000000000067941 */ /* 0x000fea0003800200 */
.L_x_35:
[----:B------:R-:W2:Y:S04]  /*0710*/  LDG.E R0, desc[UR36][R26.64+0x4] ;  /* 0x000004241a007981 */ /* 0x000ea8000c1e1900 */
[----:B------:R-:W3:Y:S01]  /*0720*/  LDG.E R3, desc[UR36][R22.64+0x4] ;  /* 0x0000042416037981 */ /* 0x000ee2000c1e1900 */
[----:B------:R-:W-:Y:S01]  /*0730*/  BSSY.RECONVERGENT B6, `(.L_x_37) ;  /* 0x0000015000067945 */ /* 0x000fe20003800200 */
[----:B--2---:R-:W-:-:S13]  /*0740*/  ISETP.NE.AND P0, PT, R0, RZ, PT ;  /* 0x000000ff0000720c */ /* 0x004fda0003f05270 */
[----:B------:R-:W3:Y:S02]  /*0750*/  @!P0 LDC R0, c[0x0][0x3a0] ;  /* 0x0000e800ff008b82 */ /* 0x000ee40000000800 */
[----:B---3--:R-:W-:-:S04]  /*0760*/  @!P0 IADD3 R3, PT, PT, -R3, R0, R24 ;  /* 0x0000000003038210 */ /* 0x008fc80007ffe118 */
        /* <DEDUP_REMOVED lines=8> */
[----:B------:R-:W-:Y:S02]  /*07f0*/  IMAD.MOV.U32 R6, RZ, RZ, R18 ;  /* 0x000000ffff067224 */ /* 0x000fe400078e0012 */
[----:B------:R-:W-:Y:S02]  /*0800*/  IMAD.MOV.U32 R7, RZ, RZ, R2 ;  /* 0x000000ffff077224 */ /* 0x000fe400078e0002 */
[----:B------:R-:W1:Y:S01]  /*0810*/  LDC.64 R8, c[0x4][R8] ;  /* 0x0100000008087b82 */ /* 0x000e620000000a00 */
[----:B0-----:R-:W-:-:S02]  /*0820*/  IMAD.U32 R4, RZ, RZ, UR4 ;  /* 0x00000004ff047e24 */ /* 0x001fc4000f8e00ff */
[----:B------:R-:W-:Y:S01]  /*0830*/  IMAD.U32 R5, RZ, RZ, UR5 ;  /* 0x00000005ff057e24 */ /* 0x000fe2000f8e00ff */
[----:B--2---:R0:W-:Y:S04]  /*0840*/  STL.64 [R1], R10 ;  /* 0x0000000a01007387 */ /* 0x0041e80000100a00 */
[----:B-1-3--:R0:W-:Y:S02]  /*0850*/  STL [R1+0x8], R0 ;  /* 0x0000080001007387 */ /* 0x00a1e40000100800 */
[----:B------:R-:W-:-:S07]  /*0860*/  LEPC R20, `(.L_x_38) ;  /* 0x000000001014794e */ /* 0x000fce0000000000 */
[----:B0-----:R-:W-:Y:S05]  /*0870*/  CALL.ABS.NOINC R8 ;  /* 0x0000000008007343 */ /* 0x001fea0003c00000 */
.L_x_38:
[----:B------:R-:W-:Y:S05]  /*0880*/  BSYNC.RECONVERGENT B6 ;  /* 0x0000000000067941 */ /* 0x000fea0003800200 */
.L_x_37:
[----:B------:R-:W2:Y:S04]  /*0890*/  LDG.E R0, desc[UR36][R26.64+0x8] ;  /* 0x000008241a007981 */ /* 0x000ea8000c1e1900 */
[----:B------:R-:W3:Y:S01]  /*08a0*/  LDG.E R3, desc[UR36][R22.64+0x8] ;  /* 0x0000082416037981 */ /* 0x000ee2000c1e1900 */
[----:B------:R-:W-:Y:S01]  /*08b0*/  BSSY.RECONVERGENT B6, `(.L_x_39) ;  /* 0x0000016000067945 */ /* 0x000fe20003800200 */
[----:B--2---:R-:W-:-:S13]  /*08c0*/  ISETP.NE.AND P0, PT, R0, RZ, PT ;  /* 0x000000ff0000720c */ /* 0x004fda0003f05270 */
[----:B------:R-:W3:Y:S02]  /*08d0*/  @!P0 LDC R0, c[0x0][0x3a0] ;  /* 0x0000e800ff008b82 */ /* 0x000ee40000000800 */
[----:B---3--:R-:W-:-:S05]  /*08e0*/  @!P0 IADD3 R0, PT, PT, -R3, R0, R24 ;  /* 0x0000000003008210 */ /* 0x008fca0007ffe118 */
[----:B------:R-:W-:-:S05]  /*08f0*/  @!P0 VIADD R3, R0, 0x1 ;  /* 0x0000000100038836 */ /* 0x000fca0000000000 */
[----:B------:R0:W-:Y:S01]  /*0900*/  STG.E desc[UR36][R16.64+0x8], R3 ;  /* 0x0000080310007986 */ /* 0x0001e2000c101924 */
[----:B------:R-:W-:-:S13]  /*0910*/  ISETP.GE.U32.AND P0, PT, R3, UR39, PT ;  /* 0x0000002703007c0c */ /* 0x000fda000bf06070 */
        /* <DEDUP_REMOVED lines=9> */
[----:B0-----:R-:W-:Y:S01]  /*09b0*/  MOV R4, UR4 ;  /* 0x0000000400047c02 */ /* 0x001fe20008000f00 */
[----:B------:R-:W-:Y:S01]  /*09c0*/  IMAD.U32 R5, RZ, RZ, UR5 ;  /* 0x00000005ff057e24 */ /* 0x000fe2000f8e00ff */
[----:B--2---:R0:W-:Y:S04]  /*09d0*/  STL.64 [R1], R10 ;  /* 0x0000000a01007387 */ /* 0x0041e80000100a00 */
[----:B-1-3--:R0:W-:Y:S02]  /*09e0*/  STL [R1+0x8], R0 ;  /* 0x0000080001007387 */ /* 0x00a1e40000100800 */
[----:B------:R-:W-:-:S07]  /*09f0*/  LEPC R20, `(.L_x_40) ;  /* 0x000000001014794e */ /* 0x000fce0000000000 */
[----:B0-----:R-:W-:Y:S05]  /*0a00*/  CALL.ABS.NOINC R8 ;  /* 0x0000000008007343 */ /* 0x001fea0003c00000 */
.L_x_40:
[----:B------:R-:W-:Y:S05]  /*0a10*/  BSYNC.RECONVERGENT B6 ;  /* 0x0000000000067941 */ /* 0x000fea0003800200 */
.L_x_39:
        /* <DEDUP_REMOVED lines=11> */
[----:B------:R-:W0:Y:S03]  /*0ad0*/  LDC R9, c[0x0][0x3a0] ;  /* 0x0000e800ff097b82 */ /* 0x000e260000000800 */
[----:B------:R-:W0:Y:S01]  /*0ae0*/  LDG.E R8, desc[UR36][R22.64+0xc] ;  /* 0x00000c2416087981 */ /* 0x000e22000c1e1900 */
[----:B------:R-:W-:Y:S01]  /*0af0*/  MOV R0, 0x8 ;  /* 0x0000000800007802 */ /* 0x000fe20000000f00 */
[----:B------:R-:W1:Y:S01]  /*0b00*/  LDCU.64 UR4, c[0x4][URZ] ;  /* 0x01000000ff0477ac */ /* 0x000e620008000a00 */
[----:B------:R-:W-:Y:S02]  /*0b10*/  IMAD.MOV.U32 R6, RZ, RZ, R18 ;  /* 0x000000ffff067224 */ /* 0x000fe400078e0012 */
[----:B------:R3:W4:Y:S01]  /*0b20*/  LDC.64 R10, c[0x4][R0] ;  /* 0x01000000000a7b82 */ /* 0x0007220000000a00 */
[----:B------:R-:W-:-:S02]  /*0b30*/  IMAD.MOV.U32 R7, RZ, RZ, R2 ;  /* 0x000000ffff077224 */ /* 0x000fc400078e0002 */
[----:B-1----:R-:W-:Y:S01]  /*0b40*/  IMAD.U32 R4, RZ, RZ, UR4 ;  /* 0x00000004ff047e24 */ /* 0x002fe2000f8e00ff */
[----:B------:R-:W-:Y:S01]  /*0b50*/  MOV R5, UR5 ;  /* 0x0000000500057c02 */ /* 0x000fe20008000f00 */
[----:B--2---:R3:W-:Y:S04]  /*0b60*/  STL [R1+0x8], R26 ;  /* 0x0000081a01007387 */ /* 0x0047e80000100800 */
[----:B0---4-:R3:W-:Y:S02]  /*0b70*/  STL.64 [R1], R8 ;  /* 0x0000000801007387 */ /* 0x0117e40000100a00 */
[----:B------:R-:W-:-:S07]  /*0b80*/  LEPC R20, `(.L_x_42) ;  /* 0x000000001014794e */ /* 0x000fce0000000000 */
[----:B---3--:R-:W-:Y:S05]  /*0b90*/  CALL.ABS.NOINC R10 ;  /* 0x000000000a007343 */ /* 0x008fea0003c00000 */
.L_x_42:
[----:B------:R-:W-:Y:S05]  /*0ba0*/  BSYNC.RECONVERGENT B6 ;  /* 0x0000000000067941 */ /* 0x000fea0003800200 */
.L_x_41:
[C---:B------:R-:W-:Y:S02]  /*0bb0*/  VIADD R0, R24.reuse, 0x3 ;  /* 0x0000000318007836 */ /* 0x040fe40000000000 */
[----:B------:R-:W-:-:S03]  /*0bc0*/  VIADD R24, R24, 0x4 ;  /* 0x0000000418187836 */ /* 0x000fc60000000000 */
[----:B------:R-:W-:-:S13]  /*0bd0*/  ISETP.GE.U32.AND P0, PT, R0, R25, PT ;  /* 0x000000190000720c */ /* 0x000fda0003f06070 */
[----:B------:R-:W-:Y:S05]  /*0be0*/  @!P0 BRA `(.L_x_43) ;  /* 0xfffffff800488947 */ /* 0x000fea000383ffff */
[----:B------:R-:W-:Y:S05]  /*0bf0*/  EXIT ;  /* 0x000000000000794d */ /* 0x000fea0003800000 */
.L_x_44:
        /* <DEDUP_REMOVED lines=16> */
.L_x_62:


//--------------------- .text._Z7getMaskPyPjijyj  --------------------------
	.section	.text._Z7getMaskPyPjijyj,"ax",@progbits
	.align	128
        .global         _Z7getMaskPyPjijyj
        .type           _Z7getMaskPyPjijyj,@function
        .size           _Z7getMaskPyPjijyj,(.L_x_63 - _Z7getMaskPyPjijyj)
        .other          _Z7getMaskPyPjijyj,@"STO_CUDA_ENTRY STV_DEFAULT"
_Z7getMaskPyPjijyj:
.text._Z7getMaskPyPjijyj:
        /* <DEDUP_REMOVED lines=13> */
[----:B------:R-:W0:Y:S01]  /*00d0*/  LDCU UR6, c[0x0][0x3a0] ;  /* 0x00007400ff0677ac */ /* 0x000e220008000800 */
[----:B------:R-:W-:Y:S02]  /*00e0*/  BSSY.RECONVERGENT B0, `(.L_x_45) ;  /* 0x0000023000007945 */ /* 0x000fe40003800200 */
[C---:B------:R-:W-:Y:S01]  /*00f0*/  VIADDMNMX.U32 R0, R7.reuse, 0x1, R6, !PT ;  /* 0x0000000107007846 */ /* 0x040fe20007800006 */
[----:B------:R-:W1:Y:S04]  /*0100*/  LDCU.64 UR4, c[0x0][0x358] ;  /* 0x00006b00ff0477ac */ /* 0x000e680008000a00 */
[----:B------:R-:W-:Y:S02]  /*0110*/  IMAD.IADD R2, R0, 0x1, -R7 ;  /* 0x0000000100027824 */ /* 0x000fe400078e0a07 */
[----:B------:R-:W-:-:S03]  /*0120*/  IMAD.IADD R0, R7, 0x1, -R0 ;  /* 0x0000000107007824 */ /* 0x000fc600078e0a00 */
[----:B------:R-:W-:Y:S02]  /*0130*/  LOP3.LUT P2, R8, R2, 0x3, RZ, 0xc0, !PT ;  /* 0x0000000302087812 */ /* 0x000fe4000784c0ff */
[----:B------:R-:W-:Y:S02]  /*0140*/  ISETP.GT.U32.AND P0, PT, R0, -0x4, PT ;  /* 0xfffffffc0000780c */ /* 0x000fe40003f04070 */
[----:B0-----:R-:W-:Y:S01]  /*0150*/  ISETP.NE.AND P1, PT, RZ, UR6, PT ;  /* 0x00000006ff007c0c */ /* 0x001fe2000bf25270 */
[----:B------:R-:W0:Y:S03]  /*0160*/  LDCU UR6, c[0x0][0x398] ;  /* 0x00007300ff0677ac */ /* 0x000e260008000800 */
[----:B------:R-:W-:-:S05]  /*0170*/  SEL R0, RZ, 0x1, P1 ;  /* 0x00000001ff007807 */ /* 0x000fca0000800000 */
[----:B-1----:R-:W-:Y:S05]  /*0180*/  @!P2 BRA `(.L_x_46) ;  /* 0x000000000060a947 */ /* 0x002fea0003800000 */
[----:B------:R-:W1:Y:S08]  /*0190*/  LDC.64 R2, c[0x0][0x388] ;  /* 0x0000e200ff027b82 */ /* 0x000e700000000a00 */
[----:B------:R-:W2:Y:S01]  /*01a0*/  LDC.64 R4, c[0x0][0x380] ;  /* 0x0000e000ff047b82 */ /* 0x000ea20000000a00 */
[----:B-1----:R-:W-:-:S04]  /*01b0*/  IMAD.WIDE.U32 R2, R7, 0x4, R2 ;  /* 0x0000000407027825 */ /* 0x002fc800078e0002 */
[----:B------:R-:W-:Y:S02]  /*01c0*/  IMAD.MOV.U32 R10, RZ, RZ, R2 ;  /* 0x000000ffff0a7224 */ /* 0x000fe400078e0002 */
[----:B------:R-:W-:Y:S02]  /*01d0*/  IMAD.MOV.U32 R11, RZ, RZ, R3 ;  /* 0x000000ffff0b7224 */ /* 0x000fe400078e0003 */
[----:B--2---:R-:W-:-:S04]  /*01e0*/  IMAD.WIDE.U32 R4, R7, 0x8, R4 ;  /* 0x0000000807047825 */ /* 0x004fc800078e0004 */
[--C-:B------:R-:W-:Y:S02]  /*01f0*/  IMAD.IADD R7, R7, 0x1, R8.reuse ;  /* 0x0000000107077824 */ /* 0x100fe400078e0208 */
[----:B------:R-:W-:Y:S02]  /*0200*/  IMAD.MOV.U32 R9, RZ, RZ, R5 ;  /* 0x000000ffff097224 */ /* 0x000fe400078e0005 */
[----:B------:R-:W-:-:S07]  /*0210*/  IMAD.MOV R8, RZ, RZ, -R8 ;  /* 0x000000ffff087224 */ /* 0x000fce00078e0a08 */
.L_x_47:
[----:B-1----:R-:W-:Y:S02]  /*0220*/  IMAD.MOV.U32 R2, RZ, RZ, R4 ;  /* 0x000000ffff027224 */ /* 0x002fe400078e0004 */
[----:B------:R-:W-:-:S06]  /*0230*/  IMAD.MOV.U32 R3, RZ, RZ, R9 ;  /* 0x000000ffff037224 */ /* 0x000fcc00078e0009 */
[----:B------:R-:W0:Y:S01]  /*0240*/  LDG.E.64 R2, desc[UR4][R2.64] ;  /* 0x0000000402027981 */ /* 0x000e22000c1e1b00 */
[----:B------:R-:W-:Y:S01]  /*0250*/  VIADD R8, R8, 0x1 ;  /* 0x0000000108087836 */ /* 0x000fe20000000000 */
[----:B------:R-:W-:-:S04]  /*0260*/  IADD3 R4, P3, PT, R4, 0x8, RZ ;  /* 0x0000000804047810 */ /* 0x000fc80007f7e0ff */
[----:B------:R-:W-:Y:S01]  /*0270*/  ISETP.NE.AND P1, PT, R8, RZ, PT ;  /* 0x000000ff0800720c */ /* 0x000fe20003f25270 */
[----:B------:R-:W-:Y:S01]  /*0280*/  IMAD.X R9, RZ, RZ, R9, P3 ;  /* 0x000000ffff097224 */ /* 0x000fe200018e0609 */
[----:B0-----:R-:W-:Y:S01]  /*0290*/  SHF.R.U64 R5, R2, UR6, R3 ;  /* 0x0000000602057c19 */ /* 0x001fe20008001203 */
[----:B------:R-:W-:Y:S01]  /*02a0*/  IMAD.MOV.U32 R2, RZ, RZ, R10 ;  /* 0x000000ffff027224 */ /* 0x000fe200078e000a */
[----:B------:R-:W-:Y:S01]  /*02b0*/  IADD3 R10, P2, PT, R10, 0x4, RZ ;  /* 0x000000040a0a7810 */ /* 0x000fe20007f5e0ff */
[----:B------:R-:W-:Y:S01]  /*02c0*/  IMAD.MOV.U32 R3, RZ, RZ, R11 ;  /* 0x000000ffff037224 */ /* 0x000fe200078e000b */
[----:B------:R-:W-:-:S03]  /*02d0*/  LOP3.LUT R5, R0, 0x1, R5, 0x78, !PT ;  /* 0x0000000100057812 */ /* 0x000fc600078e7805 */
[----:B------:R-:W-:Y:S02]  /*02e0*/  IMAD.X R11, RZ, RZ, R11, P2 ;  /* 0x000000ffff0b7224 */ /* 0x000fe400010e060b */
[----:B------:R1:W-:Y:S02]  /*02f0*/  STG.E desc[UR4][R2.64], R5 ;  /* 0x0000000502007986 */ /* 0x0003e4000c101904 */
[----:B------:R-:W-:Y:S05]  /*0300*/  @P1 BRA `(.L_x_47) ;  /* 0xfffffffc00c41947 */ /* 0x000fea000383ffff */
.L_x_46:
[----:B0-----:R-:W-:Y:S05]  /*0310*/  BSYNC.RECONVERGENT B0 ;  /* 0x0000000000007941 */ /* 0x001fea0003800200 */
.L_x_45:
[----:B------:R-:W-:Y:S05]  /*0320*/  @P0 EXIT ;  /* 0x000000000000094d */ /* 0x000fea0003800000 */
[----:B-1----:R-:W0:Y:S01]  /*0330*/  LDC.64 R2, c[0x0][0x380] ;  /* 0x0000e000ff027b82 */ /* 0x002e220000000a00 */
[C---:B------:R-:W-:Y:S01]  /*0340*/  ISETP.GE.U32.AND P1, PT, R7.reuse, R6, PT ;  /* 0x000000060700720c */ /* 0x040fe20003f26070 */
[----:B------:R-:W-:Y:S06]  /*0350*/  BSSY.RECONVERGENT B0, `(.L_x_48) ;  /* 0x0000025000007945 */ /* 0x000fec0003800200 */
[----:B------:R-:W1:Y:S01]  /*0360*/  LDC.64 R4, c[0x0][0x388] ;  /* 0x0000e200ff047b82 */ /* 0x000e620000000a00 */
[----:B0-----:R-:W-:-:S03]  /*0370*/  IMAD.WIDE.U32 R2, R7, 0x8, R2 ;  /* 0x0000000807027825 */ /* 0x001fc600078e0002 */
[----:B------:R-:W-:Y:S01]  /*0380*/  IADD3 R2, P0, PT, R2, 0x10, RZ ;  /* 0x0000001002027810 */ /* 0x000fe20007f1e0ff */
[----:B-1----:R-:W-:-:S04]  /*0390*/  IMAD.WIDE.U32 R4, R7, 0x4, R4 ;  /* 0x0000000407047825 */ /* 0x002fc800078e0004 */
[----:B------:R-:W-:Y:S01]  /*03a0*/  IMAD.X R3, RZ, RZ, R3, P0 ;  /* 0x000000ffff037224 */ /* 0x000fe200000e0603 */
[----:B------:R-:W-:Y:S02]  /*03b0*/  IADD3 R4, P2, PT, R4, 0x8, RZ ;  /* 0x0000000804047810 */ /* 0x000fe40007f5e0ff */
[----:B------:R-:W-:-:S03]  /*03c0*/  PLOP3.LUT P0, PT, PT, PT, PT, 0x80, 0x8 ;  /* 0x000000000008781c */ /* 0x000fc60003f0f070 */
[----:B------:R-:W-:Y:S01]  /*03d0*/  IMAD.X R5, RZ, RZ, R5, P2 ;  /* 0x000000ffff057224 */ /* 0x000fe200010e0605 */
[----:B------:R-:W-:Y:S09]  /*03e0*/  @!P1 BRA `(.L_x_49) ;  /* 0x00000000006c9947 */ /* 0x000ff20003800000 */
[----:B------:R-:W2:Y:S01]  /*03f0*/  LDG.E.64 R8, desc[UR4][R2.64+-0x10] ;  /* 0xfffff00402087981 */ /* 0x000ea2000c1e1b00 */
[----:B------:R-:W2:Y:S02]  /*0400*/  LDCU UR6, c[0x0][0x398] ;  /* 0x00007300ff0677ac */ /* 0x000ea40008000800 */
[----:B--2---:R-:W-:-:S04]  /*0410*/  SHF.R.U64 R17, R8, UR6, R9 ;  /* 0x0000000608117c19 */ /* 0x004fc80008001209 */
[----:B------:R-:W-:-:S05]  /*0420*/  LOP3.LUT R17, R0, 0x1, R17, 0x78, !PT ;  /* 0x0000000100117812 */ /* 0x000fca00078e7811 */
[----:B------:R-:W-:Y:S04]  /*0430*/  STG.E desc[UR4][R4.64+-0x8], R17 ;  /* 0xfffff81104007986 */ /* 0x000fe8000c101904 */
[----:B------:R-:W2:Y:S02]  /*0440*/  LDG.E.64 R8, desc[UR4][R2.64+-0x8] ;  /* 0xfffff80402087981 */ /* 0x000ea4000c1e1b00 */
[----:B--2---:R-:W-:-:S04]  /*0450*/  SHF.R.U64 R11, R8, UR6, R9 ;  /* 0x00000006080b7c19 */ /* 0x004fc80008001209 */
[----:B------:R-:W-:-:S05]  /*0460*/  LOP3.LUT R11, R0, 0x1, R11, 0x78, !PT ;  /* 0x00000001000b7812 */ /* 0x000fca00078e780b */
[----:B------:R0:W-:Y:S04]  /*0470*/  STG.E desc[UR4][R4.64+-0x4], R11 ;  /* 0xfffffc0b04007986 */ /* 0x0001e8000c101904 */
[----:B------:R-:W2:Y:S02]  /*0480*/  LDG.E.64 R8, desc[UR4][R2.64] ;  /* 0x0000000402087981 */ /* 0x000ea4000c1e1b00 */
[----:B--2---:R-:W-:-:S04]  /*0490*/  SHF.R.U64 R15, R8, UR6, R9 ;  /* 0x00000006080f7c19 */ /* 0x004fc80008001209 */
[----:B------:R-:W-:-:S05]  /*04a0*/  LOP3.LUT R15, R0, 0x1, R15, 0x78, !PT ;  /* 0x00000001000f7812 */ /* 0x000fca00078e780f */
[----:B------:R-:W-:Y:S04]  /*04b0*/  STG.E desc[UR4][R4.64], R15 ;  /* 0x0000000f04007986 */ /* 0x000fe8000c101904 */
[----:B------:R1:W2:Y:S01]  /*04c0*/  LDG.E.64 R8, desc[UR4][R2.64+0x8] ;  /* 0x0000080402087981 */ /* 0x0002a2000c1e1b00 */
[----:B------:R-:W-:Y:S01]  /*04d0*/  IADD3 R10, P1, PT, R2, 0x20, RZ ;  /* 0x00000020020a7810 */ /* 0x000fe20007f3e0ff */
[----:B------:R-:W-:Y:S01]  /*04e0*/  VIADD R7, R7, 0x4 ;  /* 0x0000000407077836 */ /* 0x000fe20000000000 */
[----:B------:R-:W-:-:S03]  /*04f0*/  PLOP3.LUT P0, PT, PT, PT, PT, 0x8, 0x80 ;  /* 0x000000000080781c */ /* 0x000fc60003f0e170 */
[----:B0-----:R-:W-:Y:S02]  /*0500*/  IMAD.X R11, RZ, RZ, R3, P1 ;  /* 0x000000ffff0b7224 */ /* 0x001fe400008e0603 */
[----:B-1----:R-:W-:Y:S02]  /*0510*/  IMAD.MOV.U32 R2, RZ, RZ, R10 ;  /* 0x000000ffff027224 */ /* 0x002fe400078e000a */
[----:B------:R-:W-:Y:S01]  /*0520*/  IMAD.MOV.U32 R3, RZ, RZ, R11 ;  /* 0x000000ffff037224 */ /* 0x000fe200078e000b */
[----:B--2---:R-:W-:Y:S02]  /*0530*/  SHF.R.U64 R13, R8, UR6, R9 ;  /* 0x00000006080d7c19 */ /* 0x004fe40008001209 */
[----:B------:R-:W-:Y:S02]  /*0540*/  IADD3 R8, P2, PT, R4, 0x10, RZ ;  /* 0x0000001004087810 */ /* 0x000fe40007f5e0ff */
[----:B------:R-:W-:-:S03]  /*0550*/  LOP3.LUT R13, R0, 0x1, R13, 0x78, !PT ;  /* 0x00000001000d7812 */ /* 0x000fc600078e780d */
[----:B------:R-:W-:Y:S02]  /*0560*/  IMAD.X R9, RZ, RZ, R5, P2 ;  /* 0x000000ffff097224 */ /* 0x000fe400010e0605 */
[----:B------:R0:W-:Y:S02]  /*0570*/  STG.E desc[UR4][R4.64+0x4], R13 ;  /* 0x0000040d04007986 */ /* 0x0001e4000c101904 */
[----:B0-----:R-:W-:Y:S02]  /*0580*/  IMAD.MOV.U32 R4, RZ, RZ, R8 ;  /* 0x000000ffff047224 */ /* 0x001fe400078e0008 */
[----:B------:R-:W-:-:S07]  /*0590*/  IMAD.MOV.U32 R5, RZ, RZ, R9 ;  /* 0x000000ffff057224 */ /* 0x000fce00078e0009 */
.L_x_49:
[----:B------:R-:W-:Y:S05]  /*05a0*/  BSYNC.RECONVERGENT B0 ;  /* 0x0000000000007941 */ /* 0x000fea0003800200 */
.L_x_48:
[C---:B------:R-:W-:Y:S01]  /*05b0*/  IMAD.IADD R8, R6.reuse, 0x1, -R7 ;  /* 0x0000000106087824 */ /* 0x040fe200078e0a07 */
[----:B------:R-:W-:Y:S01]  /*05c0*/  ISETP.GT.U32.AND P1, PT, R6, R7, PT ;  /* 0x000000070600720c */ /* 0x000fe20003f24070 */
[----:B------:R-:W0:Y:S01]  /*05d0*/  LDCU UR6, c[0x0][0x398] ;  /* 0x00007300ff0677ac */ /* 0x000e220008000800 */
[----:B------:R-:W-:Y:S02]  /*05e0*/  BSSY.RECONVERGENT B0, `(.L_x_50) ;  /* 0x0000050000007945 */ /* 0x000fe40003800200 */
[----:B------:R-:W-:-:S13]  /*05f0*/  ISETP.LE.U32.OR P1, PT, R8, 0xc, !P1 ;  /* 0x0000000c0800780c */ /* 0x000fda0004f23470 */
[----:B------:R-:W-:Y:S05]  /*0600*/  @P1 BRA `(.L_x_51) ;  /* 0x0000000400341947 */ /* 0x000fea0003800000 */
[----:B------:R-:W-:Y:S01]  /*0610*/  PLOP3.LUT P0, PT, PT, PT, PT, 0x8, 0x80 ;  /* 0x000000000080781c */ /* 0x000fe20003f0e170 */
[----:B------:R-:W-:-:S12]  /*0620*/  VIADD R8, R6, 0xfffffff4 ;  /* 0xfffffff406087836 */ /* 0x000fd80000000000 */
.L_x_52:
[----:B------:R-:W0:Y:S02]  /*0630*/  LDG.E.64 R10, desc[UR4][R2.64+-0x10] ;  /* 0xfffff004020a7981 */ /* 0x000e24000c1e1b00 */
[----:B0-----:R-:W-:-:S04]  /*0640*/  SHF.R.U64 R17, R10, UR6, R11 ;  /* 0x000000060a117c19 */ /* 0x001fc8000800120b */
[----:B------:R-:W-:-:S05]  /*0650*/  LOP3.LUT R17, R0, 0x1, R17, 0x78, !PT ;  /* 0x0000000100117812 */ /* 0x000fca00078e7811 */
[----:B------:R0:W-:Y:S04]  /*0660*/  STG.E desc[UR4][R4.64+-0x8], R17 ;  /* 0xfffff81104007986 */ /* 0x0001e8000c101904 */
[----:B------:R-:W2:Y:S02]  /*0670*/  LDG.E.64 R10, desc[UR4][R2.64+-0x8] ;  /* 0xfffff804020a7981 */ /* 0x000ea4000c1e1b00 */
[----:B--2---:R-:W-:-:S04]  /*0680*/  SHF.R.U64 R9, R10, UR6, R11 ;  /* 0x000000060a097c19 */ /* 0x004fc8000800120b */
[----:B------:R-:W-:-:S05]  /*0690*/  LOP3.LUT R9, R0, 0x1, R9, 0x78, !PT ;  /* 0x0000000100097812 */ /* 0x000fca00078e7809 */
[----:B------:R1:W-:Y:S04]  /*06a0*/  STG.E desc[UR4][R4.64+-0x4], R9 ;  /* 0xfffffc0904007986 */ /* 0x0003e8000c101904 */
[----:B------:R-:W2:Y:S02]  /*06b0*/  LDG.E.64 R10, desc[UR4][R2.64] ;  /* 0x00000004020a7981 */ /* 0x000ea4000c1e1b00 */
[----:B--2---:R-:W-:-:S04]  /*06c0*/  SHF.R.U64 R15, R10, UR6, R11 ;  /* 0x000000060a0f7c19 */ /* 0x004fc8000800120b */
[----:B------:R-:W-:-:S05]  /*06d0*/  LOP3.LUT R15, R0, 0x1, R15, 0x78, !PT ;  /* 0x00000001000f7812 */ /* 0x000fca00078e780f */
[----:B------:R2:W-:Y:S04]  /*06e0*/  STG.E desc[UR4][R4.64], R15 ;  /* 0x0000000f04007986 */ /* 0x0005e8000c101904 */
[----:B------:R-:W3:Y:S02]  /*06f0*/  LDG.E.64 R10, desc[UR4][R2.64+0x8] ;  /* 0x00000804020a7981 */ /* 0x000ee4000c1e1b00 */
[----:B---3--:R-:W-:-:S04]  /*0700*/  SHF.R.U64 R13, R10, UR6, R11 ;  /* 0x000000060a0d7c19 */ /* 0x008fc8000800120b */
[----:B------:R-:W-:-:S05]  /*0710*/  LOP3.LUT R13, R0, 0x1, R13, 0x78, !PT ;  /* 0x00000001000d7812 */ /* 0x000fca00078e780d */
[----:B------:R3:W-:Y:S04]  /*0720*/  STG.E desc[UR4][R4.64+0x4], R13 ;  /* 0x0000040d04007986 */ /* 0x0007e8000c101904 */
[----:B------:R-:W0:Y:S02]  /*0730*/  LDG.E.64 R10, desc[UR4][R2.64+0x10] ;  /* 0x00001004020a7981 */ /* 0x000e24000c1e1b00 */
[----:B0-----:R-:W-:-:S04]  /*0740*/  SHF.R.U64 R17, R10, UR6, R11 ;  /* 0x000000060a117c19 */ /* 0x001fc8000800120b */
[----:B------:R-:W-:-:S05]  /*0750*/  LOP3.LUT R17, R0, 0x1, R17, 0x78, !PT ;  /* 0x0000000100117812 */ /* 0x000fca00078e7811 */
[----:B------:R0:W-:Y:S04]  /*0760*/  STG.E desc[UR4][R4.64+0x8], R17 ;  /* 0x0000081104007986 */ /* 0x0001e8000c101904 */
[----:B------:R-:W1:Y:S02]  /*0770*/  LDG.E.64 R10, desc[UR4][R2.64+0x18] ;  /* 0x00001804020a7981 */ /* 0x000e64000c1e1b00 */
[----:B-1----:R-:W-:-:S04]  /*0780*/  SHF.R.U64 R9, R10, UR6, R11 ;  /* 0x000000060a097c19 */ /* 0x002fc8000800120b */
        /* <DEDUP_REMOVED lines=25> */
[----:B------:R-:W-:Y:S04]  /*0920*/  STG.E desc[UR4][R4.64+0x24], R13 ;  /* 0x0000240d04007986 */ /* 0x000fe8000c101904 */
[----:B------:R-:W0:Y:S02]  /*0930*/  LDG.E.64 R10, desc[UR4][R2.64+0x50] ;  /* 0x00005004020a7981 */ /* 0x000e24000c1e1b00 */
[----:B0-----:R-:W-:-:S04]  /*0940*/  SHF.R.U64 R17, R10, UR6, R11 ;  /* 0x000000060a117c19 */ /* 0x001fc8000800120b */
[----:B------:R-:W-:-:S05]  /*0950*/  LOP3.LUT R17, R0, 0x1, R17, 0x78, !PT ;  /* 0x0000000100117812 */ /* 0x000fca00078e7811 */
[----:B------:R-:W-:Y:S04]  /*0960*/  STG.E desc[UR4][R4.64+0x28], R17 ;  /* 0x0000281104007986 */ /* 0x000fe8000c101904 */
[----:B------:R-:W1:Y:S02]  /*0970*/  LDG.E.64 R10, desc[UR4][R2.64+0x58] ;  /* 0x00005804020a7981 */ /* 0x000e64000c1e1b00 */
[----:B-1----:R-:W-:-:S04]  /*0980*/  SHF.R.U64 R9, R10, UR6, R11 ;  /* 0x000000060a097c19 */ /* 0x002fc8000800120b */
[----:B------:R-:W-:-:S05]  /*0990*/  LOP3.LUT R9, R0, 0x1, R9, 0x78, !PT ;  /* 0x0000000100097812 */ /* 0x000fca00078e7809 */
[----:B------:R0:W-:Y:S04]  /*09a0*/  STG.E desc[UR4][R4.64+0x2c], R9 ;  /* 0x00002c0904007986 */ /* 0x0001e8000c101904 */
[----:B------:R-:W2:Y:S02]  /*09b0*/  LDG.E.64 R10, desc[UR4][R2.64+0x60] ;  /* 0x00006004020a7981 */ /* 0x000ea4000c1e1b00 */
[----:B--2---:R-:W-:-:S04]  /*09c0*/  SHF.R.U64 R15, R10, UR6, R11 ;  /* 0x000000060a0f7c19 */ /* 0x004fc8000800120b */
[----:B------:R-:W-:-:S05]  /*09d0*/  LOP3.LUT R15, R0, 0x1, R15, 0x78, !PT ;  /* 0x00000001000f7812 */ /* 0x000fca00078e780f */
[----:B------:R-:W-:Y:S04]  /*09e0*/  STG.E desc[UR4][R4.64+0x30], R15 ;  /* 0x0000300f04007986 */ /* 0x000fe8000c101904 */
[----:B------:R-:W2:Y:S01]  /*09f0*/  LDG.E.64 R10, desc[UR4][R2.64+0x68] ;  /* 0x00006804020a7981 */ /* 0x000ea2000c1e1b00 */
[----:B------:R-:W-:Y:S01]  /*0a00*/  VIADD R7, R7, 0x10 ;  /* 0x0000001007077836 */ /* 0x000fe20000000000 */
[----:B0-----:R-:W-:-:S04]  /*0a10*/  IADD3 R9, P3, PT, R4, 0x40, RZ ;  /* 0x0000004004097810 */ /* 0x001fc80007f7e0ff */
[----:B------:R-:W-:Y:S02]  /*0a20*/  ISETP.GE.U32.AND P1, PT, R7, R8, PT ;  /* 0x000000080700720c */ /* 0x000fe40003f26070 */
[----:B--2---:R-:W-:Y:S01]  /*0a30*/  SHF.R.U64 R13, R10, UR6, R11 ;  /* 0x000000060a0d7c19 */ /* 0x004fe2000800120b */
[----:B------:R-:W-:Y:S01]  /*0a40*/  IMAD.X R10, RZ, RZ, R5, P3 ;  /* 0x000000ffff0a7224 */ /* 0x000fe200018e0605 */
[----:B------:R-:W-:Y:S02]  /*0a50*/  IADD3 R11, P2, PT, R2, 0x80, RZ ;  /* 0x00000080020b7810 */ /* 0x000fe40007f5e0ff */
[----:B------:R-:W-:-:S03]  /*0a60*/  LOP3.LUT R13, R0, 0x1, R13, 0x78, !PT ;  /* 0x00000001000d7812 */ /* 0x000fc600078e780d */
[----:B------:R-:W-:Y:S02]  /*0a70*/  IMAD.X R12, RZ, RZ, R3, P2 ;  /* 0x000000ffff0c7224 */ /* 0x000fe400010e0603 */
[----:B------:R0:W-:Y:S01]  /*0a80*/  STG.E desc[UR4][R4.64+0x34], R13 ;  /* 0x0000340d04007986 */ /* 0x0001e2000c101904 */
[----:B------:R-:W-:Y:S02]  /*0a90*/  IMAD.MOV.U32 R2, RZ, RZ, R11 ;  /* 0x000000ffff027224 */ /* 0x000fe400078e000b */
[----:B------:R-:W-:Y:S02]  /*0aa0*/  IMAD.MOV.U32 R3, RZ, RZ, R12 ;  /* 0x000000ffff037224 */ /* 0x000fe400078e000c */
[----:B0-----:R-:W-:Y:S02]  /*0ab0*/  IMAD.MOV.U32 R4, RZ, RZ, R9 ;  /* 0x000000ffff047224 */ /* 0x001fe400078e0009 */
[----:B------:R-:W-:Y:S01]  /*0ac0*/  IMAD.MOV.U32 R5, RZ, RZ, R10 ;  /* 0x000000ffff057224 */ /* 0x000fe200078e000a */
[----:B------:R-:W-:Y:S06]  /*0ad0*/  @!P1 BRA `(.L_x_52) ;  /* 0xfffffff800d49947 */ /* 0x000fec000383ffff */
.L_x_51:
[----:B0-----:R-:W-:Y:S05]  /*0ae0*/  BSYNC.RECONVERGENT B0 ;  /* 0x0000000000007941 */ /* 0x001fea0003800200 */
.L_x_50:
[C---:B------:R-:W-:Y:S01]  /*0af0*/  IMAD.IADD R8, R6.reuse, 0x1, -R7 ;  /* 0x0000000106087824 */ /* 0x040fe200078e0a07 */
[----:B------:R-:W-:Y:S01]  /*0b00*/  ISETP.GT.U32.AND P1, PT, R6, R7, PT ;  /* 0x000000070600720c */ /* 0x000fe20003f24070 */
[----:B------:R-:W-:Y:S03]  /*0b10*/  BSSY.RECONVERGENT B0, `(.L_x_53) ;  /* 0x000002e000007945 */ /* 0x000fe60003800200 */
[----:B------:R-:W-:-:S13]  /*0b20*/  ISETP.LE.U32.OR P1, PT, R8, 0x4, !P1 ;  /* 0x000000040800780c */ /* 0x000fda0004f23470 */
[----:B------:R-:W-:Y:S05]  /*0b30*/  @P1 BRA `(.L_x_54) ;  /* 0x0000000000ac1947 */ /* 0x000fea0003800000 */
[----:B------:R-:W2:Y:S01]  /*0b40*/  LDG.E.64 R8, desc[UR4][R2.64+-0x10] ;  /* 0xfffff00402087981 */ /* 0x000ea2000c1e1b00 */
[----:B------:R-:W2:Y:S02]  /*0b50*/  LDCU UR6, c[0x0][0x398] ;  /* 0x00007300ff0677ac */ /* 0x000ea40008000800 */
[----:B--2---:R-:W-:-:S04]  /*0b60*/  SHF.R.U64 R17, R8, UR6, R9 ;  /* 0x0000000608117c19 */ /* 0x004fc80008001209 */
        /* <DEDUP_REMOVED lines=40> */
.L_x_54:
[----:B------:R-:W-:Y:S05]  /*0df0*/  BSYNC.RECONVERGENT B0 ;  /* 0x0000000000007941 */ /* 0x000fea0003800200 */
.L_x_53:
[----:B------:R-:W-:-:S13]  /*0e00*/  ISETP.LT.U32.OR P0, PT, R7, R6, P0 ;  /* 0x000000060700720c */ /* 0x000fda0000701470 */
[----:B------:R-:W-:Y:S05]  /*0e10*/  @!P0 EXIT ;  /* 0x000000000000894d */ /* 0x000fea0003800000 */
        /* <DEDUP_REMOVED lines=16> */
[----:B------:R-:W-:Y:S01]  /*0f20*/  STG.E desc[UR4][R4.64+0x4], R7 ;  /* 0x0000040704007986 */ /* 0x000fe2000c101904 */
[----:B------:R-:W-:Y:S05]  /*0f30*/  EXIT ;  /* 0x000000000000794d */ /* 0x000fea0003800000 */
.L_x_55:
        /* <DEDUP_REMOVED lines=12> */
.L_x_63:


//--------------------- .nv.global.init           --------------------------
	.section	.nv.global.init,"aw",@progbits
.nv.global.init:
	.type		$str,@object
	.size		$str,(.L_0 - $str)
$str:
        /*0000*/ 	.byte	0x20, 0x64, 0x5f, 0x73, 0x75, 0x6d, 0x5b, 0x69, 0x5d, 0x20, 0x3a, 0x20, 0x25, 0x64, 0x2c, 0x20
        /*0010*/ 	.byte	0x74, 0x6f, 0x74, 0x61, 0x6c, 0x5f, 0x70, 0x72, 0x65, 0x20, 0x3a, 0x20, 0x25, 0x64, 0x2c, 0x20
        /*0020*/ 	.byte	0x64, 0x5f, 0x6d, 0x61, 0x73, 0x6b, 0x5b, 0x69, 0x5d, 0x20, 0x3a, 0x20, 0x25, 0x64, 0x20, 0x0a
        /*0030*/ 	.byte	0x00
.L_0:


//--------------------- .nv.shared.reserved.0     --------------------------
	.section	.nv.shared.reserved.0,"aw",@nobits
	.weak		__nv_reservedSMEM_offset_0_alias
	.size		__nv_reservedSMEM_offset_0_alias, 0, 64
	.other		__nv_reservedSMEM_offset_0_alias,@"STO_CUDA_RESERVED_SHARED STV_DEFAULT"
__nv_reservedSMEM_offset_0_alias:
	.zero		0
	.zero		64


//--------------------- .nv.constant0._Z10mergeblockPjij --------------------------
	.section	.nv.constant0._Z10mergeblockPjij,"a",@progbits
	.sectionflags	@""
	.align	4
.nv.constant0._Z10mergeblockPjij:
	.zero		912


//--------------------- .nv.constant0._Z22serialsum_accrossblockPjiji --------------------------
	.section	.nv.constant0._Z22serialsum_accrossblockPjiji,"a",@progbits
	.sectionflags	@""
	.align	4
.nv.constant0._Z22serialsum_accrossblockPjiji:
	.zero		916


//--------------------- .nv.constant0._Z11mergethreadPjij --------------------------
	.section	.nv.constant0._Z11mergethreadPjij,"a",@progbits
	.sectionflags	@""
	.align	4
.nv.constant0._Z11mergethreadPjij:
	.zero		912


//--------------------- .nv.constant0._Z23serialsum_accrossthreadPjij --------------------------
	.section	.nv.constant0._Z23serialsum_accrossthreadPjij,"a",@progbits
	.sectionflags	@""
	.align	4
.nv.constant0._Z23serialsum_accrossthreadPjij:
	.zero		912


//--------------------- .nv.constant0._Z9prefixsumPjS_ij --------------------------
	.section	.nv.constant0._Z9prefixsumPjS_ij,"a",@progbits
	.sectionflags	@""
	.align	4
.nv.constant0._Z9prefixsumPjS_ij:
	.zero		920


//--------------------- .nv.constant0._Z7scatterPyPjS_ij --------------------------
	.section	.nv.constant0._Z7scatterPyPjS_ij,"a",@progbits
	.sectionflags	@""
	.align	4
.nv.constant0._Z7scatterPyPjS_ij:
	.zero		928


//--------------------- .nv.constant0._Z8getIndexPjS_S_ijj --------------------------
	.section	.nv.constant0._Z8getIndexPjS_S_ijj,"a",@progbits
	.sectionflags	@""
	.align	4
.nv.constant0._Z8getIndexPjS_S_ijj:
	.zero		932


//--------------------- .nv.constant0._Z7getMaskPyPjijyj --------------------------
	.section	.nv.constant0._Z7getMaskPyPjijyj,"a",@progbits
	.sectionflags	@""
	.align	4
.nv.constant0._Z7getMaskPyPjijyj:
	.zero		932


//--------------------- SYMBOLS --------------------------

	.type		.nv.reservedSmem.offset0,@object
	.size		.nv.reservedSmem.offset0,0x4
	.type		vprintf,@function
